//
// Generated by NVIDIA NVVM Compiler
//
// Compiler Build ID: CL-36424714
// Cuda compilation tools, release 13.0, V13.0.88
// Based on NVVM 20.0.0
//

.version 9.0
.target sm_100
.address_size 64

	// .globl	multiplyBy2
.extern .func  (.param .b32 func_retval0) vprintf
(
	.param .b64 vprintf_param_0,
	.param .b64 vprintf_param_1
)
;
.extern .func __assertfail
(
	.param .b64 __assertfail_param_0,
	.param .b64 __assertfail_param_1,
	.param .b32 __assertfail_param_2,
	.param .b64 __assertfail_param_3,
	.param .b64 __assertfail_param_4
)
;
.global .align 1 .b8 __unnamed_1[44] = {118, 111, 105, 100, 32, 115, 117, 109, 40, 105, 110, 116, 32, 42, 44, 32, 105, 110, 116, 32, 42, 44, 32, 105, 110, 116, 32, 42, 44, 32, 105, 110, 116, 32, 42, 44, 32, 105, 110, 116, 32, 42, 41};
.global .align 1 .b8 $str[31] = {106, 117, 109, 112, 32, 61, 61, 32, 98, 108, 111, 99, 107, 68, 105, 109, 46, 120, 32, 42, 32, 103, 114, 105, 100, 68, 105, 109, 46, 120};
.global .align 1 .b8 $str$1[27] = {47, 116, 109, 112, 47, 115, 97, 115, 115, 95, 99, 117, 95, 101, 113, 95, 98, 109, 121, 95, 51, 47, 107, 46, 99, 117};
.global .align 1 .b8 $str$2[34] = {67, 85, 68, 65, 32, 75, 69, 82, 78, 69, 76, 32, 65, 68, 68, 32, 37, 108, 100, 32, 43, 32, 37, 108, 100, 32, 61, 32, 37, 108, 100, 32, 10};
.global .align 1 .b8 $str$3[34] = {67, 85, 68, 65, 32, 75, 69, 82, 78, 69, 76, 32, 77, 85, 76, 32, 37, 108, 100, 32, 42, 32, 37, 108, 100, 32, 61, 32, 37, 108, 100, 32, 10};
.global .align 1 .b8 $str$4[47] = {73, 110, 32, 65, 114, 114, 97, 121, 84, 101, 115, 116, 32, 110, 61, 37, 100, 32, 102, 97, 99, 116, 111, 114, 61, 37, 112, 32, 97, 114, 114, 61, 37, 112, 32, 114, 101, 115, 117, 108, 116, 61, 37, 112, 32, 10};
.global .align 1 .b8 $str$5[19] = {73, 110, 32, 99, 111, 110, 115, 116, 32, 37, 100, 32, 37, 100, 32, 37, 100, 10};
.global .align 1 .b8 $str$6[22] = {73, 110, 32, 99, 111, 110, 115, 116, 32, 37, 108, 100, 32, 37, 108, 100, 32, 37, 108, 100, 10};
.global .align 1 .b8 $str$7[51] = {65, 114, 114, 97, 121, 84, 101, 115, 116, 32, 32, 91, 37, 108, 100, 93, 32, 42, 32, 91, 37, 108, 100, 32, 37, 108, 100, 32, 37, 108, 100, 93, 32, 61, 32, 91, 37, 108, 100, 32, 37, 108, 100, 32, 37, 108, 100, 93, 32, 10};
.global .align 1 .b8 $str$8[43] = {65, 114, 114, 97, 121, 84, 101, 115, 116, 32, 32, 91, 37, 108, 100, 93, 32, 42, 32, 91, 37, 108, 100, 32, 37, 108, 100, 32, 37, 108, 100, 93, 32, 61, 32, 91, 37, 108, 100, 93, 32, 10};
.global .align 1 .b8 $str$9[37] = {78, 32, 58, 32, 37, 100, 44, 32, 115, 116, 97, 103, 101, 58, 32, 37, 100, 44, 32, 116, 111, 116, 97, 108, 115, 116, 97, 103, 101, 115, 58, 32, 37, 100, 32, 10};
.global .align 1 .b8 $str$10[26] = {73, 110, 32, 111, 117, 116, 112, 117, 116, 65, 114, 114, 97, 121, 83, 105, 122, 101, 32, 58, 32, 37, 100, 32, 10};
.global .align 1 .b8 $str$11[28] = {73, 110, 32, 70, 105, 120, 101, 100, 32, 99, 111, 110, 115, 116, 32, 37, 108, 100, 32, 46, 46, 32, 37, 108, 100, 32, 10};

.visible .entry multiplyBy2(
	.param .u64 .ptr .align 1 multiplyBy2_param_0,
	.param .u64 .ptr .align 1 multiplyBy2_param_1,
	.param .u64 .ptr .align 1 multiplyBy2_param_2
)
{
	.reg .pred 	%p<2>;
	.reg .b32 	%r<8>;
	.reg .b64 	%rd<10>;

	ld.param.u64 	%rd3, [multiplyBy2_param_0];
	ld.param.u64 	%rd1, [multiplyBy2_param_1];
	ld.param.u64 	%rd2, [multiplyBy2_param_2];
	cvta.to.global.u64 	%rd4, %rd3;
	mov.u32 	%r2, %tid.x;
	mov.u32 	%r3, %ctaid.x;
	mov.u32 	%r4, %ntid.x;
	mad.lo.s32 	%r1, %r3, %r4, %r2;
	ld.global.u32 	%r5, [%rd4];
	setp.ge.s32 	%p1, %r1, %r5;
	@%p1 bra 	$L__BB0_2;
	cvta.to.global.u64 	%rd5, %rd1;
	cvta.to.global.u64 	%rd6, %rd2;
	mul.wide.s32 	%rd7, %r1, 4;
	add.s64 	%rd8, %rd5, %rd7;
	ld.global.u32 	%r6, [%rd8];
	shl.b32 	%r7, %r6, 1;
	add.s64 	%rd9, %rd6, %rd7;
	st.global.u32 	[%rd9], %r7;
$L__BB0_2:
	ret;

}
	// .globl	sum
.visible .entry sum(
	.param .u64 .ptr .align 1 sum_param_0,
	.param .u64 .ptr .align 1 sum_param_1,
	.param .u64 .ptr .align 1 sum_param_2,
	.param .u64 .ptr .align 1 sum_param_3,
	.param .u64 .ptr .align 1 sum_param_4
)
{
	.reg .pred 	%p<23>;
	.reg .b32 	%r<187>;
	.reg .b64 	%rd<97>;

	ld.param.u64 	%rd49, [sum_param_0];
	ld.param.u64 	%rd50, [sum_param_1];
	ld.param.u64 	%rd48, [sum_param_2];
	ld.param.u64 	%rd51, [sum_param_3];
	cvta.to.global.u64 	%rd1, %rd50;
	cvta.to.global.u64 	%rd2, %rd49;
	cvta.to.global.u64 	%rd52, %rd51;
	mov.u32 	%r32, %tid.x;
	cvt.u64.u32 	%rd3, %r32;
	mov.u32 	%r33, %ctaid.x;
	mov.u32 	%r1, %ntid.x;
	mul.wide.u32 	%rd4, %r33, %r1;
	add.s64 	%rd5, %rd4, %rd3;
	ld.global.u32 	%r34, [%rd52];
	setp.ne.s32 	%p1, %r34, 0;
	@%p1 bra 	$L__BB1_18;
	ld.global.u32 	%r168, [%rd2];
	cvt.s64.s32 	%rd60, %r168;
	setp.ge.s64 	%p12, %rd5, %rd60;
	@%p12 bra 	$L__BB1_33;
	mov.u32 	%r106, %nctaid.x;
	mul.lo.s32 	%r107, %r1, %r106;
	setp.eq.s32 	%p13, %r107, 16384;
	@%p13 bra 	$L__BB1_4;
	mov.u64 	%rd61, $str;
	cvta.global.u64 	%rd62, %rd61;
	mov.u64 	%rd63, $str$1;
	cvta.global.u64 	%rd64, %rd63;
	mov.u64 	%rd65, __unnamed_1;
	cvta.global.u64 	%rd66, %rd65;
	{ // callseq 0, 0
	.param .b64 param0;
	st.param.b64 	[param0], %rd62;
	.param .b64 param1;
	st.param.b64 	[param1], %rd64;
	.param .b32 param2;
	st.param.b32 	[param2], 21;
	.param .b64 param3;
	st.param.b64 	[param3], %rd66;
	.param .b64 param4;
	st.param.b64 	[param4], 1;
	call.uni 
	__assertfail, 
	(
	param0, 
	param1, 
	param2, 
	param3, 
	param4
	);
	} // callseq 0
	ld.global.u32 	%r168, [%rd2];
$L__BB1_4:
	cvt.s64.s32 	%rd6, %r168;
	setp.ge.s64 	%p14, %rd5, %rd6;
	mov.b32 	%r177, 0;
	@%p14 bra 	$L__BB1_17;
	add.s64 	%rd67, %rd5, 16384;
	max.u64 	%rd68, %rd67, %rd6;
	not.b64 	%rd69, %rd4;
	add.s64 	%rd70, %rd68, %rd69;
	sub.s64 	%rd71, %rd70, %rd3;
	shr.u64 	%rd72, %rd71, 14;
	add.s64 	%rd7, %rd72, 1;
	and.b64  	%rd8, %rd7, 15;
	setp.lt.u64 	%p15, %rd71, 245760;
	mov.b32 	%r177, 0;
	mov.u64 	%rd85, %rd5;
	@%p15 bra 	$L__BB1_8;
	and.b64  	%rd83, %rd7, 2251799813685232;
	shl.b64 	%rd73, %rd5, 2;
	add.s64 	%rd74, %rd73, %rd1;
	add.s64 	%rd82, %rd74, 524288;
	mov.b32 	%r177, 0;
	mov.u64 	%rd85, %rd5;
$L__BB1_7:
	.pragma "nounroll";
	ld.global.u32 	%r112, [%rd82+-524288];
	add.s32 	%r113, %r112, %r177;
	ld.global.u32 	%r114, [%rd82+-458752];
	add.s32 	%r115, %r114, %r113;
	ld.global.u32 	%r116, [%rd82+-393216];
	add.s32 	%r117, %r116, %r115;
	ld.global.u32 	%r118, [%rd82+-327680];
	add.s32 	%r119, %r118, %r117;
	ld.global.u32 	%r120, [%rd82+-262144];
	add.s32 	%r121, %r120, %r119;
	ld.global.u32 	%r122, [%rd82+-196608];
	add.s32 	%r123, %r122, %r121;
	ld.global.u32 	%r124, [%rd82+-131072];
	add.s32 	%r125, %r124, %r123;
	ld.global.u32 	%r126, [%rd82+-65536];
	add.s32 	%r127, %r126, %r125;
	ld.global.u32 	%r128, [%rd82];
	add.s32 	%r129, %r128, %r127;
	ld.global.u32 	%r130, [%rd82+65536];
	add.s32 	%r131, %r130, %r129;
	ld.global.u32 	%r132, [%rd82+131072];
	add.s32 	%r133, %r132, %r131;
	ld.global.u32 	%r134, [%rd82+196608];
	add.s32 	%r135, %r134, %r133;
	ld.global.u32 	%r136, [%rd82+262144];
	add.s32 	%r137, %r136, %r135;
	ld.global.u32 	%r138, [%rd82+327680];
	add.s32 	%r139, %r138, %r137;
	ld.global.u32 	%r140, [%rd82+393216];
	add.s32 	%r141, %r140, %r139;
	ld.global.u32 	%r142, [%rd82+458752];
	add.s32 	%r177, %r142, %r141;
	add.s64 	%rd85, %rd85, 262144;
	add.s64 	%rd83, %rd83, -16;
	add.s64 	%rd82, %rd82, 1048576;
	setp.ne.s64 	%p16, %rd83, 0;
	@%p16 bra 	$L__BB1_7;
$L__BB1_8:
	setp.eq.s64 	%p17, %rd8, 0;
	@%p17 bra 	$L__BB1_17;
	and.b64  	%rd18, %rd7, 7;
	setp.lt.u64 	%p18, %rd8, 8;
	@%p18 bra 	$L__BB1_11;
	shl.b64 	%rd75, %rd85, 2;
	add.s64 	%rd76, %rd1, %rd75;
	ld.global.u32 	%r144, [%rd76];
	add.s32 	%r145, %r144, %r177;
	ld.global.u32 	%r146, [%rd76+65536];
	add.s32 	%r147, %r146, %r145;
	ld.global.u32 	%r148, [%rd76+131072];
	add.s32 	%r149, %r148, %r147;
	ld.global.u32 	%r150, [%rd76+196608];
	add.s32 	%r151, %r150, %r149;
	ld.global.u32 	%r152, [%rd76+262144];
	add.s32 	%r153, %r152, %r151;
	ld.global.u32 	%r154, [%rd76+327680];
	add.s32 	%r155, %r154, %r153;
	ld.global.u32 	%r156, [%rd76+393216];
	add.s32 	%r157, %r156, %r155;
	ld.global.u32 	%r158, [%rd76+458752];
	add.s32 	%r177, %r158, %r157;
	add.s64 	%rd85, %rd85, 131072;
$L__BB1_11:
	setp.eq.s64 	%p19, %rd18, 0;
	@%p19 bra 	$L__BB1_17;
	and.b64  	%rd21, %rd7, 3;
	setp.lt.u64 	%p20, %rd18, 4;
	@%p20 bra 	$L__BB1_14;
	shl.b64 	%rd77, %rd85, 2;
	add.s64 	%rd78, %rd1, %rd77;
	ld.global.u32 	%r160, [%rd78];
	add.s32 	%r161, %r160, %r177;
	ld.global.u32 	%r162, [%rd78+65536];
	add.s32 	%r163, %r162, %r161;
	ld.global.u32 	%r164, [%rd78+131072];
	add.s32 	%r165, %r164, %r163;
	ld.global.u32 	%r166, [%rd78+196608];
	add.s32 	%r177, %r166, %r165;
	add.s64 	%rd85, %rd85, 65536;
$L__BB1_14:
	setp.eq.s64 	%p21, %rd21, 0;
	@%p21 bra 	$L__BB1_17;
	shl.b64 	%rd79, %rd85, 2;
	add.s64 	%rd89, %rd1, %rd79;
	neg.s64 	%rd88, %rd21;
$L__BB1_16:
	.pragma "nounroll";
	ld.global.u32 	%r167, [%rd89];
	add.s32 	%r177, %r167, %r177;
	add.s64 	%rd89, %rd89, 65536;
	add.s64 	%rd88, %rd88, 1;
	setp.ne.s64 	%p22, %rd88, 0;
	@%p22 bra 	$L__BB1_16;
$L__BB1_17:
	shl.b64 	%rd80, %rd5, 2;
	add.s64 	%rd81, %rd1, %rd80;
	st.global.u32 	[%rd81], %r177;
	bra.uni 	$L__BB1_33;
$L__BB1_18:
	setp.ne.s64 	%p2, %rd5, 0;
	@%p2 bra 	$L__BB1_33;
	ld.global.u32 	%r18, [%rd2];
	min.s32 	%r36, %r18, 16384;
	cvt.s64.s32 	%rd30, %r36;
	setp.lt.s32 	%p3, %r18, 1;
	mov.b32 	%r186, 0;
	@%p3 bra 	$L__BB1_32;
	setp.lt.s32 	%p4, %r18, 16;
	mov.b32 	%r186, 0;
	mov.b64 	%rd93, 0;
	@%p4 bra 	$L__BB1_23;
	and.b64  	%rd93, %rd30, 32752;
	add.s64 	%rd90, %rd1, 32;
	mov.b32 	%r186, 0;
	mov.u64 	%rd91, %rd93;
$L__BB1_22:
	.pragma "nounroll";
	ld.global.u32 	%r40, [%rd90+-32];
	add.s32 	%r41, %r40, %r186;
	ld.global.u32 	%r42, [%rd90+-28];
	add.s32 	%r43, %r42, %r41;
	ld.global.u32 	%r44, [%rd90+-24];
	add.s32 	%r45, %r44, %r43;
	ld.global.u32 	%r46, [%rd90+-20];
	add.s32 	%r47, %r46, %r45;
	ld.global.u32 	%r48, [%rd90+-16];
	add.s32 	%r49, %r48, %r47;
	ld.global.u32 	%r50, [%rd90+-12];
	add.s32 	%r51, %r50, %r49;
	ld.global.u32 	%r52, [%rd90+-8];
	add.s32 	%r53, %r52, %r51;
	ld.global.u32 	%r54, [%rd90+-4];
	add.s32 	%r55, %r54, %r53;
	ld.global.u32 	%r56, [%rd90];
	add.s32 	%r57, %r56, %r55;
	ld.global.u32 	%r58, [%rd90+4];
	add.s32 	%r59, %r58, %r57;
	ld.global.u32 	%r60, [%rd90+8];
	add.s32 	%r61, %r60, %r59;
	ld.global.u32 	%r62, [%rd90+12];
	add.s32 	%r63, %r62, %r61;
	ld.global.u32 	%r64, [%rd90+16];
	add.s32 	%r65, %r64, %r63;
	ld.global.u32 	%r66, [%rd90+20];
	add.s32 	%r67, %r66, %r65;
	ld.global.u32 	%r68, [%rd90+24];
	add.s32 	%r69, %r68, %r67;
	ld.global.u32 	%r70, [%rd90+28];
	add.s32 	%r186, %r70, %r69;
	add.s64 	%rd91, %rd91, -16;
	add.s64 	%rd90, %rd90, 64;
	setp.ne.s64 	%p5, %rd91, 0;
	@%p5 bra 	$L__BB1_22;
$L__BB1_23:
	cvt.u32.u64 	%r71, %rd30;
	and.b32  	%r72, %r71, 15;
	setp.eq.s32 	%p6, %r72, 0;
	@%p6 bra 	$L__BB1_32;
	and.b32  	%r75, %r71, 8;
	setp.eq.s32 	%p7, %r75, 0;
	@%p7 bra 	$L__BB1_26;
	shl.b64 	%rd54, %rd93, 2;
	add.s64 	%rd55, %rd1, %rd54;
	ld.global.u32 	%r76, [%rd55];
	add.s32 	%r77, %r76, %r186;
	ld.global.u32 	%r78, [%rd55+4];
	add.s32 	%r79, %r78, %r77;
	ld.global.u32 	%r80, [%rd55+8];
	add.s32 	%r81, %r80, %r79;
	ld.global.u32 	%r82, [%rd55+12];
	add.s32 	%r83, %r82, %r81;
	ld.global.u32 	%r84, [%rd55+16];
	add.s32 	%r85, %r84, %r83;
	ld.global.u32 	%r86, [%rd55+20];
	add.s32 	%r87, %r86, %r85;
	ld.global.u32 	%r88, [%rd55+24];
	add.s32 	%r89, %r88, %r87;
	ld.global.u32 	%r90, [%rd55+28];
	add.s32 	%r186, %r90, %r89;
	add.s64 	%rd93, %rd93, 8;
$L__BB1_26:
	and.b32  	%r92, %r71, 7;
	setp.eq.s32 	%p8, %r92, 0;
	@%p8 bra 	$L__BB1_32;
	and.b32  	%r95, %r71, 4;
	setp.eq.s32 	%p9, %r95, 0;
	@%p9 bra 	$L__BB1_29;
	shl.b64 	%rd56, %rd93, 2;
	add.s64 	%rd57, %rd1, %rd56;
	ld.global.u32 	%r96, [%rd57];
	add.s32 	%r97, %r96, %r186;
	ld.global.u32 	%r98, [%rd57+4];
	add.s32 	%r99, %r98, %r97;
	ld.global.u32 	%r100, [%rd57+8];
	add.s32 	%r101, %r100, %r99;
	ld.global.u32 	%r102, [%rd57+12];
	add.s32 	%r186, %r102, %r101;
	add.s64 	%rd93, %rd93, 4;
$L__BB1_29:
	and.b32  	%r104, %r71, 3;
	setp.eq.s32 	%p10, %r104, 0;
	@%p10 bra 	$L__BB1_32;
	shl.b64 	%rd58, %rd93, 2;
	add.s64 	%rd96, %rd1, %rd58;
	and.b64  	%rd95, %rd30, 3;
$L__BB1_31:
	.pragma "nounroll";
	ld.global.u32 	%r105, [%rd96];
	add.s32 	%r186, %r105, %r186;
	add.s64 	%rd96, %rd96, 4;
	add.s64 	%rd95, %rd95, -1;
	setp.ne.s64 	%p11, %rd95, 0;
	@%p11 bra 	$L__BB1_31;
$L__BB1_32:
	cvta.to.global.u64 	%rd59, %rd48;
	st.global.u32 	[%rd59], %r186;
$L__BB1_33:
	ret;

}
	// .globl	sum1
.visible .entry sum1(
	.param .u64 .ptr .align 1 sum1_param_0,
	.param .u64 .ptr .align 1 sum1_param_1,
	.param .u64 .ptr .align 1 sum1_param_2
)
{
	.reg .pred 	%p<11>;
	.reg .b32 	%r<87>;
	.reg .b64 	%rd<43>;

	ld.param.u64 	%rd22, [sum1_param_0];
	ld.param.u64 	%rd24, [sum1_param_1];
	ld.param.u64 	%rd23, [sum1_param_2];
	cvta.to.global.u64 	%rd1, %rd24;
	mov.u32 	%r14, %tid.x;
	cvt.u64.u32 	%rd25, %r14;
	mov.u32 	%r15, %ctaid.x;
	mov.u32 	%r16, %ntid.x;
	mul.wide.u32 	%rd26, %r15, %r16;
	or.b64  	%rd27, %rd26, %rd25;
	setp.ne.s64 	%p1, %rd27, 0;
	@%p1 bra 	$L__BB2_15;
	cvta.to.global.u64 	%rd28, %rd22;
	ld.global.s32 	%rd2, [%rd28];
	setp.lt.s64 	%p2, %rd2, 1;
	mov.b32 	%r86, 0;
	@%p2 bra 	$L__BB2_14;
	cvt.u32.u64 	%r20, %rd2;
	and.b64  	%rd3, %rd2, 15;
	setp.lt.u32 	%p3, %r20, 16;
	mov.b32 	%r86, 0;
	mov.b64 	%rd39, 0;
	@%p3 bra 	$L__BB2_5;
	and.b64  	%rd39, %rd2, 2147483632;
	add.s64 	%rd36, %rd1, 32;
	mov.b32 	%r86, 0;
	mov.u64 	%rd37, %rd39;
$L__BB2_4:
	.pragma "nounroll";
	ld.global.u32 	%r22, [%rd36+-32];
	add.s32 	%r23, %r22, %r86;
	ld.global.u32 	%r24, [%rd36+-28];
	add.s32 	%r25, %r24, %r23;
	ld.global.u32 	%r26, [%rd36+-24];
	add.s32 	%r27, %r26, %r25;
	ld.global.u32 	%r28, [%rd36+-20];
	add.s32 	%r29, %r28, %r27;
	ld.global.u32 	%r30, [%rd36+-16];
	add.s32 	%r31, %r30, %r29;
	ld.global.u32 	%r32, [%rd36+-12];
	add.s32 	%r33, %r32, %r31;
	ld.global.u32 	%r34, [%rd36+-8];
	add.s32 	%r35, %r34, %r33;
	ld.global.u32 	%r36, [%rd36+-4];
	add.s32 	%r37, %r36, %r35;
	ld.global.u32 	%r38, [%rd36];
	add.s32 	%r39, %r38, %r37;
	ld.global.u32 	%r40, [%rd36+4];
	add.s32 	%r41, %r40, %r39;
	ld.global.u32 	%r42, [%rd36+8];
	add.s32 	%r43, %r42, %r41;
	ld.global.u32 	%r44, [%rd36+12];
	add.s32 	%r45, %r44, %r43;
	ld.global.u32 	%r46, [%rd36+16];
	add.s32 	%r47, %r46, %r45;
	ld.global.u32 	%r48, [%rd36+20];
	add.s32 	%r49, %r48, %r47;
	ld.global.u32 	%r50, [%rd36+24];
	add.s32 	%r51, %r50, %r49;
	ld.global.u32 	%r52, [%rd36+28];
	add.s32 	%r86, %r52, %r51;
	add.s64 	%rd37, %rd37, -16;
	add.s64 	%rd36, %rd36, 64;
	setp.ne.s64 	%p4, %rd37, 0;
	@%p4 bra 	$L__BB2_4;
$L__BB2_5:
	setp.eq.s64 	%p5, %rd3, 0;
	@%p5 bra 	$L__BB2_14;
	and.b64  	%rd11, %rd2, 7;
	setp.lt.u64 	%p6, %rd3, 8;
	@%p6 bra 	$L__BB2_8;
	shl.b64 	%rd30, %rd39, 2;
	add.s64 	%rd31, %rd1, %rd30;
	ld.global.u32 	%r54, [%rd31];
	add.s32 	%r55, %r54, %r86;
	ld.global.u32 	%r56, [%rd31+4];
	add.s32 	%r57, %r56, %r55;
	ld.global.u32 	%r58, [%rd31+8];
	add.s32 	%r59, %r58, %r57;
	ld.global.u32 	%r60, [%rd31+12];
	add.s32 	%r61, %r60, %r59;
	ld.global.u32 	%r62, [%rd31+16];
	add.s32 	%r63, %r62, %r61;
	ld.global.u32 	%r64, [%rd31+20];
	add.s32 	%r65, %r64, %r63;
	ld.global.u32 	%r66, [%rd31+24];
	add.s32 	%r67, %r66, %r65;
	ld.global.u32 	%r68, [%rd31+28];
	add.s32 	%r86, %r68, %r67;
	add.s64 	%rd39, %rd39, 8;
$L__BB2_8:
	setp.eq.s64 	%p7, %rd11, 0;
	@%p7 bra 	$L__BB2_14;
	and.b64  	%rd41, %rd2, 3;
	setp.lt.u64 	%p8, %rd11, 4;
	@%p8 bra 	$L__BB2_11;
	shl.b64 	%rd32, %rd39, 2;
	add.s64 	%rd33, %rd1, %rd32;
	ld.global.u32 	%r70, [%rd33];
	add.s32 	%r71, %r70, %r86;
	ld.global.u32 	%r72, [%rd33+4];
	add.s32 	%r73, %r72, %r71;
	ld.global.u32 	%r74, [%rd33+8];
	add.s32 	%r75, %r74, %r73;
	ld.global.u32 	%r76, [%rd33+12];
	add.s32 	%r86, %r76, %r75;
	add.s64 	%rd39, %rd39, 4;
$L__BB2_11:
	setp.eq.s64 	%p9, %rd41, 0;
	@%p9 bra 	$L__BB2_14;
	shl.b64 	%rd34, %rd39, 2;
	add.s64 	%rd42, %rd1, %rd34;
$L__BB2_13:
	.pragma "nounroll";
	ld.global.u32 	%r77, [%rd42];
	add.s32 	%r86, %r77, %r86;
	add.s64 	%rd42, %rd42, 4;
	add.s64 	%rd41, %rd41, -1;
	setp.ne.s64 	%p10, %rd41, 0;
	@%p10 bra 	$L__BB2_13;
$L__BB2_14:
	cvta.to.global.u64 	%rd35, %rd23;
	st.global.u32 	[%rd35], %r86;
$L__BB2_15:
	ret;

}
	// .globl	add
.visible .entry add(
	.param .u32 add_param_0,
	.param .u64 .ptr .align 1 add_param_1,
	.param .u64 .ptr .align 1 add_param_2,
	.param .u64 .ptr .align 1 add_param_3
)
{
	.local .align 8 .b8 	__local_depot3[24];
	.reg .b64 	%SP;
	.reg .b64 	%SPL;
	.reg .pred 	%p<2>;
	.reg .b32 	%r<8>;
	.reg .b64 	%rd<20>;

	mov.u64 	%SPL, __local_depot3;
	cvta.local.u64 	%SP, %SPL;
	ld.param.u32 	%r2, [add_param_0];
	ld.param.u64 	%rd1, [add_param_1];
	ld.param.u64 	%rd2, [add_param_2];
	ld.param.u64 	%rd3, [add_param_3];
	mov.u32 	%r3, %ctaid.x;
	mov.u32 	%r4, %ntid.x;
	mov.u32 	%r5, %tid.x;
	mad.lo.s32 	%r1, %r3, %r4, %r5;
	setp.ge.s32 	%p1, %r1, %r2;
	@%p1 bra 	$L__BB3_2;
	add.u64 	%rd4, %SP, 0;
	add.u64 	%rd5, %SPL, 0;
	cvta.to.global.u64 	%rd6, %rd1;
	cvta.to.global.u64 	%rd7, %rd2;
	cvta.to.global.u64 	%rd8, %rd3;
	mul.wide.s32 	%rd9, %r1, 8;
	add.s64 	%rd10, %rd6, %rd9;
	ld.global.u64 	%rd11, [%rd10];
	add.s64 	%rd12, %rd7, %rd9;
	ld.global.u64 	%rd13, [%rd12];
	add.s64 	%rd14, %rd13, %rd11;
	add.s64 	%rd15, %rd8, %rd9;
	st.global.u64 	[%rd15], %rd14;
	ld.global.u64 	%rd16, [%rd10];
	ld.global.u64 	%rd17, [%rd12];
	st.local.u64 	[%rd5], %rd16;
	st.local.u64 	[%rd5+8], %rd17;
	st.local.u64 	[%rd5+16], %rd14;
	mov.u64 	%rd18, $str$2;
	cvta.global.u64 	%rd19, %rd18;
	{ // callseq 1, 0
	.param .b64 param0;
	st.param.b64 	[param0], %rd19;
	.param .b64 param1;
	st.param.b64 	[param1], %rd4;
	.param .b32 retval0;
	call.uni (retval0), 
	vprintf, 
	(
	param0, 
	param1
	);
	ld.param.b32 	%r6, [retval0];
	} // callseq 1
$L__BB3_2:
	ret;

}
	// .globl	mul
.visible .entry mul(
	.param .u32 mul_param_0,
	.param .u64 .ptr .align 1 mul_param_1,
	.param .u64 .ptr .align 1 mul_param_2,
	.param .u64 .ptr .align 1 mul_param_3
)
{
	.local .align 8 .b8 	__local_depot4[24];
	.reg .b64 	%SP;
	.reg .b64 	%SPL;
	.reg .pred 	%p<2>;
	.reg .b32 	%r<8>;
	.reg .b64 	%rd<20>;

	mov.u64 	%SPL, __local_depot4;
	cvta.local.u64 	%SP, %SPL;
	ld.param.u32 	%r2, [mul_param_0];
	ld.param.u64 	%rd1, [mul_param_1];
	ld.param.u64 	%rd2, [mul_param_2];
	ld.param.u64 	%rd3, [mul_param_3];
	mov.u32 	%r3, %ctaid.x;
	mov.u32 	%r4, %ntid.x;
	mov.u32 	%r5, %tid.x;
	mad.lo.s32 	%r1, %r3, %r4, %r5;
	setp.ge.s32 	%p1, %r1, %r2;
	@%p1 bra 	$L__BB4_2;
	add.u64 	%rd4, %SP, 0;
	add.u64 	%rd5, %SPL, 0;
	cvta.to.global.u64 	%rd6, %rd1;
	cvta.to.global.u64 	%rd7, %rd2;
	cvta.to.global.u64 	%rd8, %rd3;
	mul.wide.s32 	%rd9, %r1, 8;
	add.s64 	%rd10, %rd6, %rd9;
	ld.global.u64 	%rd11, [%rd10];
	add.s64 	%rd12, %rd7, %rd9;
	ld.global.u64 	%rd13, [%rd12];
	mul.lo.s64 	%rd14, %rd13, %rd11;
	add.s64 	%rd15, %rd8, %rd9;
	st.global.u64 	[%rd15], %rd14;
	ld.global.u64 	%rd16, [%rd10];
	ld.global.u64 	%rd17, [%rd12];
	st.local.u64 	[%rd5], %rd16;
	st.local.u64 	[%rd5+8], %rd17;
	st.local.u64 	[%rd5+16], %rd14;
	mov.u64 	%rd18, $str$3;
	cvta.global.u64 	%rd19, %rd18;
	{ // callseq 2, 0
	.param .b64 param0;
	st.param.b64 	[param0], %rd19;
	.param .b64 param1;
	st.param.b64 	[param1], %rd4;
	.param .b32 retval0;
	call.uni (retval0), 
	vprintf, 
	(
	param0, 
	param1
	);
	ld.param.b32 	%r6, [retval0];
	} // callseq 2
$L__BB4_2:
	ret;

}
	// .globl	arrayTest
.visible .entry arrayTest(
	.param .u32 arrayTest_param_0,
	.param .u64 .ptr .align 1 arrayTest_param_1,
	.param .u64 .ptr .align 1 arrayTest_param_2,
	.param .u64 .ptr .align 1 arrayTest_param_3,
	.param .u64 .ptr .align 1 arrayTest_param_4,
	.param .u64 .ptr .align 1 arrayTest_param_5
)
{
	.local .align 8 .b8 	__local_depot5[56];
	.reg .b64 	%SP;
	.reg .b64 	%SPL;
	.reg .pred 	%p<3>;
	.reg .b32 	%r<18>;
	.reg .b64 	%rd<44>;

	mov.u64 	%SPL, __local_depot5;
	cvta.local.u64 	%SP, %SPL;
	ld.param.u32 	%r2, [arrayTest_param_0];
	ld.param.u64 	%rd2, [arrayTest_param_1];
	ld.param.u64 	%rd3, [arrayTest_param_2];
	ld.param.u64 	%rd4, [arrayTest_param_3];
	ld.param.u64 	%rd5, [arrayTest_param_4];
	ld.param.u64 	%rd6, [arrayTest_param_5];
	add.u64 	%rd7, %SP, 0;
	add.u64 	%rd1, %SPL, 0;
	mov.u32 	%r3, %ctaid.x;
	mov.u32 	%r4, %ntid.x;
	mov.u32 	%r5, %tid.x;
	mad.lo.s32 	%r1, %r3, %r4, %r5;
	setp.ne.s32 	%p1, %r1, 0;
	@%p1 bra 	$L__BB5_2;
	cvta.to.global.u64 	%rd8, %rd4;
	cvta.to.global.u64 	%rd9, %rd5;
	st.local.u32 	[%rd1], %r2;
	st.local.u64 	[%rd1+8], %rd2;
	st.local.u64 	[%rd1+16], %rd3;
	st.local.u64 	[%rd1+24], %rd6;
	mov.u64 	%rd10, $str$4;
	cvta.global.u64 	%rd11, %rd10;
	{ // callseq 3, 0
	.param .b64 param0;
	st.param.b64 	[param0], %rd11;
	.param .b64 param1;
	st.param.b64 	[param1], %rd7;
	.param .b32 retval0;
	call.uni (retval0), 
	vprintf, 
	(
	param0, 
	param1
	);
	ld.param.b32 	%r6, [retval0];
	} // callseq 3
	ld.global.u32 	%r8, [%rd8];
	ld.global.u32 	%r9, [%rd8+4];
	ld.global.u32 	%r10, [%rd8+8];
	st.local.v2.u32 	[%rd1], {%r8, %r9};
	st.local.u32 	[%rd1+8], %r10;
	mov.u64 	%rd13, $str$5;
	cvta.global.u64 	%rd14, %rd13;
	{ // callseq 4, 0
	.param .b64 param0;
	st.param.b64 	[param0], %rd14;
	.param .b64 param1;
	st.param.b64 	[param1], %rd7;
	.param .b32 retval0;
	call.uni (retval0), 
	vprintf, 
	(
	param0, 
	param1
	);
	ld.param.b32 	%r11, [retval0];
	} // callseq 4
	ld.global.u64 	%rd15, [%rd9];
	ld.global.u64 	%rd16, [%rd9+8];
	ld.global.u64 	%rd17, [%rd9+16];
	st.local.u64 	[%rd1], %rd15;
	st.local.u64 	[%rd1+8], %rd16;
	st.local.u64 	[%rd1+16], %rd17;
	mov.u64 	%rd18, $str$6;
	cvta.global.u64 	%rd19, %rd18;
	{ // callseq 5, 0
	.param .b64 param0;
	st.param.b64 	[param0], %rd19;
	.param .b64 param1;
	st.param.b64 	[param1], %rd7;
	.param .b32 retval0;
	call.uni (retval0), 
	vprintf, 
	(
	param0, 
	param1
	);
	ld.param.b32 	%r13, [retval0];
	} // callseq 5
$L__BB5_2:
	setp.ge.s32 	%p2, %r1, %r2;
	@%p2 bra 	$L__BB5_4;
	mul.lo.s32 	%r15, %r1, 3;
	cvta.to.global.u64 	%rd20, %rd3;
	mul.wide.s32 	%rd21, %r15, 8;
	add.s64 	%rd22, %rd20, %rd21;
	ld.global.u64 	%rd23, [%rd22];
	cvta.to.global.u64 	%rd24, %rd2;
	mul.wide.s32 	%rd25, %r1, 8;
	add.s64 	%rd26, %rd24, %rd25;
	ld.global.u64 	%rd27, [%rd26];
	mul.lo.s64 	%rd28, %rd27, %rd23;
	cvta.to.global.u64 	%rd29, %rd6;
	add.s64 	%rd30, %rd29, %rd21;
	st.global.u64 	[%rd30], %rd28;
	ld.global.u64 	%rd31, [%rd22+8];
	ld.global.u64 	%rd32, [%rd26];
	mul.lo.s64 	%rd33, %rd32, %rd31;
	st.global.u64 	[%rd30+8], %rd33;
	ld.global.u64 	%rd34, [%rd22+16];
	ld.global.u64 	%rd35, [%rd26];
	mul.lo.s64 	%rd36, %rd35, %rd34;
	st.global.u64 	[%rd30+16], %rd36;
	ld.global.u64 	%rd37, [%rd26];
	ld.global.u64 	%rd38, [%rd22];
	ld.global.u64 	%rd39, [%rd22+8];
	ld.global.u64 	%rd40, [%rd22+16];
	st.local.u64 	[%rd1], %rd37;
	st.local.u64 	[%rd1+8], %rd38;
	st.local.u64 	[%rd1+16], %rd39;
	st.local.u64 	[%rd1+24], %rd40;
	st.local.u64 	[%rd1+32], %rd28;
	st.local.u64 	[%rd1+40], %rd33;
	st.local.u64 	[%rd1+48], %rd36;
	mov.u64 	%rd41, $str$7;
	cvta.global.u64 	%rd42, %rd41;
	{ // callseq 6, 0
	.param .b64 param0;
	st.param.b64 	[param0], %rd42;
	.param .b64 param1;
	st.param.b64 	[param1], %rd7;
	.param .b32 retval0;
	call.uni (retval0), 
	vprintf, 
	(
	param0, 
	param1
	);
	ld.param.b32 	%r16, [retval0];
	} // callseq 6
$L__BB5_4:
	ret;

}
	// .globl	arrayMult
.visible .entry arrayMult(
	.param .u32 arrayMult_param_0,
	.param .u64 .ptr .align 1 arrayMult_param_1,
	.param .u64 .ptr .align 1 arrayMult_param_2,
	.param .u64 .ptr .align 1 arrayMult_param_3,
	.param .u64 .ptr .align 1 arrayMult_param_4,
	.param .u64 .ptr .align 1 arrayMult_param_5
)
{
	.local .align 8 .b8 	__local_depot6[56];
	.reg .b64 	%SP;
	.reg .b64 	%SPL;
	.reg .pred 	%p<3>;
	.reg .b32 	%r<18>;
	.reg .b64 	%rd<44>;

	mov.u64 	%SPL, __local_depot6;
	cvta.local.u64 	%SP, %SPL;
	ld.param.u32 	%r2, [arrayMult_param_0];
	ld.param.u64 	%rd2, [arrayMult_param_1];
	ld.param.u64 	%rd3, [arrayMult_param_2];
	ld.param.u64 	%rd4, [arrayMult_param_3];
	ld.param.u64 	%rd5, [arrayMult_param_4];
	ld.param.u64 	%rd6, [arrayMult_param_5];
	add.u64 	%rd7, %SP, 0;
	add.u64 	%rd1, %SPL, 0;
	mov.u32 	%r3, %ctaid.x;
	mov.u32 	%r4, %ntid.x;
	mov.u32 	%r5, %tid.x;
	mad.lo.s32 	%r1, %r3, %r4, %r5;
	setp.ne.s32 	%p1, %r1, 0;
	@%p1 bra 	$L__BB6_2;
	cvta.to.global.u64 	%rd8, %rd4;
	cvta.to.global.u64 	%rd9, %rd5;
	st.local.u32 	[%rd1], %r2;
	st.local.u64 	[%rd1+8], %rd2;
	st.local.u64 	[%rd1+16], %rd3;
	st.local.u64 	[%rd1+24], %rd6;
	mov.u64 	%rd10, $str$4;
	cvta.global.u64 	%rd11, %rd10;
	{ // callseq 7, 0
	.param .b64 param0;
	st.param.b64 	[param0], %rd11;
	.param .b64 param1;
	st.param.b64 	[param1], %rd7;
	.param .b32 retval0;
	call.uni (retval0), 
	vprintf, 
	(
	param0, 
	param1
	);
	ld.param.b32 	%r6, [retval0];
	} // callseq 7
	ld.global.u32 	%r8, [%rd8];
	ld.global.u32 	%r9, [%rd8+4];
	ld.global.u32 	%r10, [%rd8+8];
	st.local.v2.u32 	[%rd1], {%r8, %r9};
	st.local.u32 	[%rd1+8], %r10;
	mov.u64 	%rd13, $str$5;
	cvta.global.u64 	%rd14, %rd13;
	{ // callseq 8, 0
	.param .b64 param0;
	st.param.b64 	[param0], %rd14;
	.param .b64 param1;
	st.param.b64 	[param1], %rd7;
	.param .b32 retval0;
	call.uni (retval0), 
	vprintf, 
	(
	param0, 
	param1
	);
	ld.param.b32 	%r11, [retval0];
	} // callseq 8
	ld.global.u64 	%rd15, [%rd9];
	ld.global.u64 	%rd16, [%rd9+8];
	ld.global.u64 	%rd17, [%rd9+16];
	st.local.u64 	[%rd1], %rd15;
	st.local.u64 	[%rd1+8], %rd16;
	st.local.u64 	[%rd1+16], %rd17;
	mov.u64 	%rd18, $str$6;
	cvta.global.u64 	%rd19, %rd18;
	{ // callseq 9, 0
	.param .b64 param0;
	st.param.b64 	[param0], %rd19;
	.param .b64 param1;
	st.param.b64 	[param1], %rd7;
	.param .b32 retval0;
	call.uni (retval0), 
	vprintf, 
	(
	param0, 
	param1
	);
	ld.param.b32 	%r13, [retval0];
	} // callseq 9
$L__BB6_2:
	setp.ge.s32 	%p2, %r1, %r2;
	@%p2 bra 	$L__BB6_4;
	mul.lo.s32 	%r15, %r1, 3;
	cvta.to.global.u64 	%rd20, %rd3;
	mul.wide.s32 	%rd21, %r15, 8;
	add.s64 	%rd22, %rd20, %rd21;
	ld.global.u64 	%rd23, [%rd22];
	cvta.to.global.u64 	%rd24, %rd2;
	mul.wide.s32 	%rd25, %r1, 8;
	add.s64 	%rd26, %rd24, %rd25;
	ld.global.u64 	%rd27, [%rd26];
	mul.lo.s64 	%rd28, %rd27, %rd23;
	cvta.to.global.u64 	%rd29, %rd6;
	add.s64 	%rd30, %rd29, %rd21;
	st.global.u64 	[%rd30], %rd28;
	ld.global.u64 	%rd31, [%rd22+8];
	ld.global.u64 	%rd32, [%rd26];
	mul.lo.s64 	%rd33, %rd32, %rd31;
	st.global.u64 	[%rd30+8], %rd33;
	ld.global.u64 	%rd34, [%rd22+16];
	ld.global.u64 	%rd35, [%rd26];
	mul.lo.s64 	%rd36, %rd35, %rd34;
	st.global.u64 	[%rd30+16], %rd36;
	ld.global.u64 	%rd37, [%rd26];
	ld.global.u64 	%rd38, [%rd22];
	ld.global.u64 	%rd39, [%rd22+8];
	ld.global.u64 	%rd40, [%rd22+16];
	st.local.u64 	[%rd1], %rd37;
	st.local.u64 	[%rd1+8], %rd38;
	st.local.u64 	[%rd1+16], %rd39;
	st.local.u64 	[%rd1+24], %rd40;
	st.local.u64 	[%rd1+32], %rd28;
	st.local.u64 	[%rd1+40], %rd33;
	st.local.u64 	[%rd1+48], %rd36;
	mov.u64 	%rd41, $str$7;
	cvta.global.u64 	%rd42, %rd41;
	{ // callseq 10, 0
	.param .b64 param0;
	st.param.b64 	[param0], %rd42;
	.param .b64 param1;
	st.param.b64 	[param1], %rd7;
	.param .b32 retval0;
	call.uni (retval0), 
	vprintf, 
	(
	param0, 
	param1
	);
	ld.param.b32 	%r16, [retval0];
	} // callseq 10
$L__BB6_4:
	ret;

}
	// .globl	arrayTestMod
.visible .entry arrayTestMod(
	.param .u32 arrayTestMod_param_0,
	.param .u64 .ptr .align 1 arrayTestMod_param_1,
	.param .u64 .ptr .align 1 arrayTestMod_param_2,
	.param .u64 .ptr .align 1 arrayTestMod_param_3,
	.param .u64 .ptr .align 1 arrayTestMod_param_4,
	.param .u64 .ptr .align 1 arrayTestMod_param_5
)
{
	.local .align 8 .b8 	__local_depot7[40];
	.reg .b64 	%SP;
	.reg .b64 	%SPL;
	.reg .pred 	%p<2>;
	.reg .b32 	%r<18>;
	.reg .b64 	%rd<34>;

	mov.u64 	%SPL, __local_depot7;
	cvta.local.u64 	%SP, %SPL;
	ld.param.u32 	%r1, [arrayTestMod_param_0];
	ld.param.u64 	%rd3, [arrayTestMod_param_3];
	ld.param.u64 	%rd4, [arrayTestMod_param_4];
	mov.u32 	%r2, %ctaid.x;
	mov.u32 	%r3, %ntid.x;
	mul.lo.s32 	%r4, %r2, %r3;
	mov.u32 	%r5, %tid.x;
	neg.s32 	%r6, %r5;
	setp.ne.s32 	%p1, %r4, %r6;
	@%p1 bra 	$L__BB7_2;
	ld.param.u64 	%rd33, [arrayTestMod_param_5];
	ld.param.u64 	%rd32, [arrayTestMod_param_2];
	ld.param.u64 	%rd31, [arrayTestMod_param_1];
	add.u64 	%rd6, %SP, 0;
	add.u64 	%rd7, %SPL, 0;
	cvta.to.global.u64 	%rd8, %rd4;
	cvta.to.global.u64 	%rd9, %rd33;
	cvta.to.global.u64 	%rd10, %rd32;
	cvta.to.global.u64 	%rd11, %rd31;
	cvta.to.global.u64 	%rd12, %rd3;
	st.local.u32 	[%rd7], %r1;
	st.local.u64 	[%rd7+8], %rd31;
	st.local.u64 	[%rd7+16], %rd32;
	st.local.u64 	[%rd7+24], %rd3;
	mov.u64 	%rd13, $str$4;
	cvta.global.u64 	%rd14, %rd13;
	{ // callseq 11, 0
	.param .b64 param0;
	st.param.b64 	[param0], %rd14;
	.param .b64 param1;
	st.param.b64 	[param1], %rd6;
	.param .b32 retval0;
	call.uni (retval0), 
	vprintf, 
	(
	param0, 
	param1
	);
	ld.param.b32 	%r7, [retval0];
	} // callseq 11
	ld.global.u32 	%r9, [%rd8];
	ld.global.u32 	%r10, [%rd8+4];
	ld.global.u32 	%r11, [%rd8+8];
	st.local.v2.u32 	[%rd7], {%r9, %r10};
	st.local.u32 	[%rd7+8], %r11;
	mov.u64 	%rd15, $str$5;
	cvta.global.u64 	%rd16, %rd15;
	{ // callseq 12, 0
	.param .b64 param0;
	st.param.b64 	[param0], %rd16;
	.param .b64 param1;
	st.param.b64 	[param1], %rd6;
	.param .b32 retval0;
	call.uni (retval0), 
	vprintf, 
	(
	param0, 
	param1
	);
	ld.param.b32 	%r12, [retval0];
	} // callseq 12
	ld.global.u64 	%rd17, [%rd9];
	ld.global.u64 	%rd18, [%rd9+8];
	ld.global.u64 	%rd19, [%rd9+16];
	st.local.u64 	[%rd7], %rd17;
	st.local.u64 	[%rd7+8], %rd18;
	st.local.u64 	[%rd7+16], %rd19;
	mov.u64 	%rd20, $str$6;
	cvta.global.u64 	%rd21, %rd20;
	{ // callseq 13, 0
	.param .b64 param0;
	st.param.b64 	[param0], %rd21;
	.param .b64 param1;
	st.param.b64 	[param1], %rd6;
	.param .b32 retval0;
	call.uni (retval0), 
	vprintf, 
	(
	param0, 
	param1
	);
	ld.param.b32 	%r14, [retval0];
	} // callseq 13
	ld.global.u64 	%rd22, [%rd10];
	ld.global.u64 	%rd23, [%rd11];
	mul.lo.s64 	%rd24, %rd23, %rd22;
	st.global.u64 	[%rd12], %rd24;
	ld.global.u64 	%rd25, [%rd11];
	ld.global.u64 	%rd26, [%rd10];
	ld.global.u64 	%rd27, [%rd10+8];
	ld.global.u64 	%rd28, [%rd10+16];
	st.local.u64 	[%rd7], %rd25;
	st.local.u64 	[%rd7+8], %rd26;
	st.local.u64 	[%rd7+16], %rd27;
	st.local.u64 	[%rd7+24], %rd28;
	st.local.u64 	[%rd7+32], %rd24;
	mov.u64 	%rd29, $str$8;
	cvta.global.u64 	%rd30, %rd29;
	{ // callseq 14, 0
	.param .b64 param0;
	st.param.b64 	[param0], %rd30;
	.param .b64 param1;
	st.param.b64 	[param1], %rd6;
	.param .b32 retval0;
	call.uni (retval0), 
	vprintf, 
	(
	param0, 
	param1
	);
	ld.param.b32 	%r16, [retval0];
	} // callseq 14
$L__BB7_2:
	ret;

}
	// .globl	arrayTestModStages
.visible .entry arrayTestModStages(
	.param .u32 arrayTestModStages_param_0,
	.param .u64 .ptr .align 1 arrayTestModStages_param_1,
	.param .u64 .ptr .align 1 arrayTestModStages_param_2,
	.param .u64 .ptr .align 1 arrayTestModStages_param_3,
	.param .u64 .ptr .align 1 arrayTestModStages_param_4,
	.param .u64 .ptr .align 1 arrayTestModStages_param_5,
	.param .u64 .ptr .align 1 arrayTestModStages_param_6,
	.param .u32 arrayTestModStages_param_7,
	.param .u32 arrayTestModStages_param_8,
	.param .u32 arrayTestModStages_param_9
)
{
	.local .align 8 .b8 	__local_depot8[40];
	.reg .b64 	%SP;
	.reg .b64 	%SPL;
	.reg .pred 	%p<2>;
	.reg .b32 	%r<27>;
	.reg .b64 	%rd<44>;

	mov.u64 	%SPL, __local_depot8;
	cvta.local.u64 	%SP, %SPL;
	ld.param.u32 	%r1, [arrayTestModStages_param_0];
	ld.param.u64 	%rd3, [arrayTestModStages_param_3];
	ld.param.u64 	%rd4, [arrayTestModStages_param_4];
	ld.param.u64 	%rd5, [arrayTestModStages_param_5];
	ld.param.u32 	%r2, [arrayTestModStages_param_7];
	ld.param.u32 	%r3, [arrayTestModStages_param_8];
	ld.param.u32 	%r4, [arrayTestModStages_param_9];
	mov.u32 	%r5, %ctaid.x;
	mov.u32 	%r6, %ntid.x;
	mul.lo.s32 	%r7, %r5, %r6;
	mov.u32 	%r8, %tid.x;
	neg.s32 	%r9, %r8;
	setp.ne.s32 	%p1, %r7, %r9;
	@%p1 bra 	$L__BB8_2;
	ld.param.u64 	%rd43, [arrayTestModStages_param_6];
	ld.param.u64 	%rd42, [arrayTestModStages_param_2];
	ld.param.u64 	%rd41, [arrayTestModStages_param_1];
	add.u64 	%rd7, %SP, 0;
	add.u64 	%rd8, %SPL, 0;
	cvta.to.global.u64 	%rd9, %rd43;
	cvta.to.global.u64 	%rd10, %rd4;
	cvta.to.global.u64 	%rd11, %rd5;
	cvta.to.global.u64 	%rd12, %rd42;
	cvta.to.global.u64 	%rd13, %rd41;
	cvta.to.global.u64 	%rd14, %rd3;
	st.local.v2.u32 	[%rd8], {%r1, %r3};
	st.local.u32 	[%rd8+8], %r4;
	mov.u64 	%rd15, $str$9;
	cvta.global.u64 	%rd16, %rd15;
	{ // callseq 15, 0
	.param .b64 param0;
	st.param.b64 	[param0], %rd16;
	.param .b64 param1;
	st.param.b64 	[param1], %rd7;
	.param .b32 retval0;
	call.uni (retval0), 
	vprintf, 
	(
	param0, 
	param1
	);
	ld.param.b32 	%r10, [retval0];
	} // callseq 15
	st.local.u32 	[%rd8], %r2;
	mov.u64 	%rd17, $str$10;
	cvta.global.u64 	%rd18, %rd17;
	{ // callseq 16, 0
	.param .b64 param0;
	st.param.b64 	[param0], %rd18;
	.param .b64 param1;
	st.param.b64 	[param1], %rd7;
	.param .b32 retval0;
	call.uni (retval0), 
	vprintf, 
	(
	param0, 
	param1
	);
	ld.param.b32 	%r12, [retval0];
	} // callseq 16
	st.local.u32 	[%rd8], %r1;
	st.local.u64 	[%rd8+8], %rd41;
	st.local.u64 	[%rd8+16], %rd42;
	st.local.u64 	[%rd8+24], %rd3;
	mov.u64 	%rd19, $str$4;
	cvta.global.u64 	%rd20, %rd19;
	{ // callseq 17, 0
	.param .b64 param0;
	st.param.b64 	[param0], %rd20;
	.param .b64 param1;
	st.param.b64 	[param1], %rd7;
	.param .b32 retval0;
	call.uni (retval0), 
	vprintf, 
	(
	param0, 
	param1
	);
	ld.param.b32 	%r14, [retval0];
	} // callseq 17
	ld.global.u64 	%rd21, [%rd9];
	ld.global.u64 	%rd22, [%rd9+272];
	st.local.u64 	[%rd8], %rd21;
	st.local.u64 	[%rd8+8], %rd22;
	mov.u64 	%rd23, $str$11;
	cvta.global.u64 	%rd24, %rd23;
	{ // callseq 18, 0
	.param .b64 param0;
	st.param.b64 	[param0], %rd24;
	.param .b64 param1;
	st.param.b64 	[param1], %rd7;
	.param .b32 retval0;
	call.uni (retval0), 
	vprintf, 
	(
	param0, 
	param1
	);
	ld.param.b32 	%r16, [retval0];
	} // callseq 18
	ld.global.u32 	%r18, [%rd10];
	ld.global.u32 	%r19, [%rd10+4];
	ld.global.u32 	%r20, [%rd10+8];
	st.local.v2.u32 	[%rd8], {%r18, %r19};
	st.local.u32 	[%rd8+8], %r20;
	mov.u64 	%rd25, $str$5;
	cvta.global.u64 	%rd26, %rd25;
	{ // callseq 19, 0
	.param .b64 param0;
	st.param.b64 	[param0], %rd26;
	.param .b64 param1;
	st.param.b64 	[param1], %rd7;
	.param .b32 retval0;
	call.uni (retval0), 
	vprintf, 
	(
	param0, 
	param1
	);
	ld.param.b32 	%r21, [retval0];
	} // callseq 19
	ld.global.u64 	%rd27, [%rd11];
	ld.global.u64 	%rd28, [%rd11+8];
	ld.global.u64 	%rd29, [%rd11+16];
	st.local.u64 	[%rd8], %rd27;
	st.local.u64 	[%rd8+8], %rd28;
	st.local.u64 	[%rd8+16], %rd29;
	mov.u64 	%rd30, $str$6;
	cvta.global.u64 	%rd31, %rd30;
	{ // callseq 20, 0
	.param .b64 param0;
	st.param.b64 	[param0], %rd31;
	.param .b64 param1;
	st.param.b64 	[param1], %rd7;
	.param .b32 retval0;
	call.uni (retval0), 
	vprintf, 
	(
	param0, 
	param1
	);
	ld.param.b32 	%r23, [retval0];
	} // callseq 20
	ld.global.u64 	%rd32, [%rd12];
	ld.global.u64 	%rd33, [%rd13];
	mul.lo.s64 	%rd34, %rd33, %rd32;
	st.global.u64 	[%rd14], %rd34;
	ld.global.u64 	%rd35, [%rd13];
	ld.global.u64 	%rd36, [%rd12];
	ld.global.u64 	%rd37, [%rd12+8];
	ld.global.u64 	%rd38, [%rd12+16];
	st.local.u64 	[%rd8], %rd35;
	st.local.u64 	[%rd8+8], %rd36;
	st.local.u64 	[%rd8+16], %rd37;
	st.local.u64 	[%rd8+24], %rd38;
	st.local.u64 	[%rd8+32], %rd34;
	mov.u64 	%rd39, $str$8;
	cvta.global.u64 	%rd40, %rd39;
	{ // callseq 21, 0
	.param .b64 param0;
	st.param.b64 	[param0], %rd40;
	.param .b64 param1;
	st.param.b64 	[param1], %rd7;
	.param .b32 retval0;
	call.uni (retval0), 
	vprintf, 
	(
	param0, 
	param1
	);
	ld.param.b32 	%r25, [retval0];
	} // callseq 21
$L__BB8_2:
	ret;

}
	// .globl	multiplyBy2_self
.visible .entry multiplyBy2_self(
	.param .u32 multiplyBy2_self_param_0,
	.param .u64 .ptr .align 1 multiplyBy2_self_param_1
)
{
	.reg .pred 	%p<2>;
	.reg .b32 	%r<6>;
	.reg .b64 	%rd<7>;

	ld.param.u32 	%r2, [multiplyBy2_self_param_0];
	ld.param.u64 	%rd1, [multiplyBy2_self_param_1];
	mov.u32 	%r3, %tid.x;
	mov.u32 	%r4, %ctaid.x;
	mov.u32 	%r5, %ntid.x;
	mad.lo.s32 	%r1, %r4, %r5, %r3;
	setp.ge.s32 	%p1, %r1, %r2;
	@%p1 bra 	$L__BB9_2;
	cvta.to.global.u64 	%rd2, %rd1;
	mul.wide.s32 	%rd3, %r1, 8;
	add.s64 	%rd4, %rd2, %rd3;
	ld.global.u64 	%rd5, [%rd4];
	shl.b64 	%rd6, %rd5, 1;
	st.global.u64 	[%rd4], %rd6;
$L__BB9_2:
	ret;

}


// ===== COMPILED SASS (sm_100) =====

	.target	sm_100

	.elftype	@"ET_EXEC"


//--------------------- .note.nv.tkinfo           --------------------------
	.section	.note.nv.tkinfo,"",@"SHT_NOTE"
	.sectionflags	@"SHF_NOTE_NV_TKINFO"
	.tkinfo
        /*0018*/ 	.word	0x00000002
        /*0030*/ 	.string	""
        /*0030*/ 	.string	"ptxas"
        /*0030*/ 	.string	"Cuda compilation tools, release 13.0, V13.0.88"
        /*0030*/ 	.string	"Build cuda_13.0.r13.0/compiler.36424714_0"
        /*0030*/ 	.string	"-arch sm_100 -m 64 "



//--------------------- .note.nv.cuinfo           --------------------------
	.section	.note.nv.cuinfo,"",@"SHT_NOTE"
	.sectionflags	@"SHF_NOTE_NV_CUINFO"
        /*0018*/ 	.short	0x0002
        /*001a*/ 	.short	0x0064
        /*001c*/ 	.short	0x0082
	.zero		2


//--------------------- .nv.info                  --------------------------
	.section	.nv.info,"",@"SHT_CUDA_INFO"
	.align	4


	//----- nvinfo : EIATTR_REGCOUNT
	.align		4
        /*0000*/ 	.byte	0x04, 0x2f
        /*0002*/ 	.short	(.L_14 - .L_13)
	.align		4
.L_13:
        /*0004*/ 	.word	index@(multiplyBy2)
        /*0008*/ 	.word	0x0000000a


	//----- nvinfo : EIATTR_FRAME_SIZE
	.align		4
.L_14:
        /*000c*/ 	.byte	0x04, 0x11
        /*000e*/ 	.short	(.L_16 - .L_15)
	.align		4
.L_15:
        /*0010*/ 	.word	index@(multiplyBy2)
        /*0014*/ 	.word	0x00000000


	//----- nvinfo : EIATTR_REGCOUNT
	.align		4
.L_16:
        /*0018*/ 	.byte	0x04, 0x2f
        /*001a*/ 	.short	(.L_18 - .L_17)
	.align		4
.L_17:
        /*001c*/ 	.word	index@(sum)
        /*0020*/ 	.word	0x0000001c


	//----- nvinfo : EIATTR_FRAME_SIZE
	.align		4
.L_18:
        /*0024*/ 	.byte	0x04, 0x11
        /*0026*/ 	.short	(.L_20 - .L_19)
	.align		4
.L_19:
        /*0028*/ 	.word	index@(sum)
        /*002c*/ 	.word	0x00000000


	//----- nvinfo : EIATTR_REGCOUNT
	.align		4
.L_20:
        /*0030*/ 	.byte	0x04, 0x2f
        /*0032*/ 	.short	(.L_22 - .L_21)
	.align		4
.L_21:
        /*0034*/ 	.word	index@(sum1)
        /*0038*/ 	.word	0x0000001c


	//----- nvinfo : EIATTR_FRAME_SIZE
	.align		4
.L_22:
        /*003c*/ 	.byte	0x04, 0x11
        /*003e*/ 	.short	(.L_24 - .L_23)
	.align		4
.L_23:
        /*0040*/ 	.word	index@(sum1)
        /*0044*/ 	.word	0x00000000


	//----- nvinfo : EIATTR_REGCOUNT
	.align		4
.L_24:
        /*0048*/ 	.byte	0x04, 0x2f
        /*004a*/ 	.short	(.L_26 - .L_25)
	.align		4
.L_25:
        /*004c*/ 	.word	index@(add)
        /*0050*/ 	.word	0x00000018


	//----- nvinfo : EIATTR_FRAME_SIZE
	.align		4
.L_26:
        /*0054*/ 	.byte	0x04, 0x11
        /*0056*/ 	.short	(.L_28 - .L_27)
	.align		4
.L_27:
        /*0058*/ 	.word	index@(add)
        /*005c*/ 	.word	0x00000018


	//----- nvinfo : EIATTR_REGCOUNT
	.align		4
.L_28:
        /*0060*/ 	.byte	0x04, 0x2f
        /*0062*/ 	.short	(.L_30 - .L_29)
	.align		4
.L_29:
        /*0064*/ 	.word	index@(mul)
        /*0068*/ 	.word	0x00000018


	//----- nvinfo : EIATTR_FRAME_SIZE
	.align		4
.L_30:
        /*006c*/ 	.byte	0x04, 0x11
        /*006e*/ 	.short	(.L_32 - .L_31)
	.align		4
.L_31:
        /*0070*/ 	.word	index@(mul)
        /*0074*/ 	.word	0x00000018


	//----- nvinfo : EIATTR_REGCOUNT
	.align		4
.L_32:
        /*0078*/ 	.byte	0x04, 0x2f
        /*007a*/ 	.short	(.L_34 - .L_33)
	.align		4
.L_33:
        /*007c*/ 	.word	index@(arrayTest)
        /*0080*/ 	.word	0x0000001c


	//----- nvinfo : EIATTR_FRAME_SIZE
	.align		4
.L_34:
        /*0084*/ 	.byte	0x04, 0x11
        /*0086*/ 	.short	(.L_36 - .L_35)
	.align		4
.L_35:
        /*0088*/ 	.word	index@(arrayTest)
        /*008c*/ 	.word	0x00000038


	//----- nvinfo : EIATTR_REGCOUNT
	.align		4
.L_36:
        /*0090*/ 	.byte	0x04, 0x2f
        /*0092*/ 	.short	(.L_38 - .L_37)
	.align		4
.L_37:
        /*0094*/ 	.word	index@(arrayMult)
        /*0098*/ 	.word	0x0000001c


	//----- nvinfo : EIATTR_FRAME_SIZE
	.align		4
.L_38:
        /*009c*/ 	.byte	0x04, 0x11
        /*009e*/ 	.short	(.L_40 - .L_39)
	.align		4
.L_39:
        /*00a0*/ 	.word	index@(arrayMult)
        /*00a4*/ 	.word	0x00000038


	//----- nvinfo : EIATTR_REGCOUNT
	.align		4
.L_40:
        /*00a8*/ 	.byte	0x04, 0x2f
        /*00aa*/ 	.short	(.L_42 - .L_41)
	.align		4
.L_41:
        /*00ac*/ 	.word	index@(arrayTestMod)
        /*00b0*/ 	.word	0x0000001a


	//----- nvinfo : EIATTR_FRAME_SIZE
	.align		4
.L_42:
        /*00b4*/ 	.byte	0x04, 0x11
        /*00b6*/ 	.short	(.L_44 - .L_43)
	.align		4
.L_43:
        /*00b8*/ 	.word	index@(arrayTestMod)
        /*00bc*/ 	.word	0x00000028


	//----- nvinfo : EIATTR_REGCOUNT
	.align		4
.L_44:
        /*00c0*/ 	.byte	0x04, 0x2f
        /*00c2*/ 	.short	(.L_46 - .L_45)
	.align		4
.L_45:
        /*00c4*/ 	.word	index@(arrayTestModStages)
        /*00c8*/ 	.word	0x0000001a


	//----- nvinfo : EIATTR_FRAME_SIZE
	.align		4
.L_46:
        /*00cc*/ 	.byte	0x04, 0x11
        /*00ce*/ 	.short	(.L_48 - .L_47)
	.align		4
.L_47:
        /*00d0*/ 	.word	index@(arrayTestModStages)
        /*00d4*/ 	.word	0x00000028


	//----- nvinfo : EIATTR_REGCOUNT
	.align		4
.L_48:
        /*00d8*/ 	.byte	0x04, 0x2f
        /*00da*/ 	.short	(.L_50 - .L_49)
	.align		4
.L_49:
        /*00dc*/ 	.word	index@(multiplyBy2_self)
        /*00e0*/ 	.word	0x00000008


	//----- nvinfo : EIATTR_FRAME_SIZE
	.align		4
.L_50:
        /*00e4*/ 	.byte	0x04, 0x11
        /*00e6*/ 	.short	(.L_52 - .L_51)
	.align		4
.L_51:
        /*00e8*/ 	.word	index@(multiplyBy2_self)
        /*00ec*/ 	.word	0x00000000


	//----- nvinfo : EIATTR_MIN_STACK_SIZE
	.align		4
.L_52:
        /*00f0*/ 	.byte	0x04, 0x12
        /*00f2*/ 	.short	(.L_54 - .L_53)
	.align		4
.L_53:
        /*00f4*/ 	.word	index@(multiplyBy2_self)
        /*00f8*/ 	.word	0x00000000


	//----- nvinfo : EIATTR_MIN_STACK_SIZE
	.align		4
.L_54:
        /*00fc*/ 	.byte	0x04, 0x12
        /*00fe*/ 	.short	(.L_56 - .L_55)
	.align		4
.L_55:
        /*0100*/ 	.word	index@(arrayTestModStages)
        /*0104*/ 	.word	0x00000028


	//----- nvinfo : EIATTR_MIN_STACK_SIZE
	.align		4
.L_56:
        /*0108*/ 	.byte	0x04, 0x12
        /*010a*/ 	.short	(.L_58 - .L_57)
	.align		4
.L_57:
        /*010c*/ 	.word	index@(arrayTestMod)
        /*0110*/ 	.word	0x00000028


	//----- nvinfo : EIATTR_MIN_STACK_SIZE
	.align		4
.L_58:
        /*0114*/ 	.byte	0x04, 0x12
        /*0116*/ 	.short	(.L_60 - .L_59)
	.align		4
.L_59:
        /*0118*/ 	.word	index@(arrayMult)
        /*011c*/ 	.word	0x00000038


	//----- nvinfo : EIATTR_MIN_STACK_SIZE
	.align		4
.L_60:
        /*0120*/ 	.byte	0x04, 0x12
        /*0122*/ 	.short	(.L_62 - .L_61)
	.align		4
.L_61:
        /*0124*/ 	.word	index@(arrayTest)
        /*0128*/ 	.word	0x00000038


	//----- nvinfo : EIATTR_MIN_STACK_SIZE
	.align		4
.L_62:
        /*012c*/ 	.byte	0x04, 0x12
        /*012e*/ 	.short	(.L_64 - .L_63)
	.align		4
.L_63:
        /*0130*/ 	.word	index@(mul)
        /*0134*/ 	.word	0x00000018


	//----- nvinfo : EIATTR_MIN_STACK_SIZE
	.align		4
.L_64:
        /*0138*/ 	.byte	0x04, 0x12
        /*013a*/ 	.short	(.L_66 - .L_65)
	.align		4
.L_65:
        /*013c*/ 	.word	index@(add)
        /*0140*/ 	.word	0x00000018


	//----- nvinfo : EIATTR_MIN_STACK_SIZE
	.align		4
.L_66:
        /*0144*/ 	.byte	0x04, 0x12
        /*0146*/ 	.short	(.L_68 - .L_67)
	.align		4
.L_67:
        /*0148*/ 	.word	index@(sum1)
        /*014c*/ 	.word	0x00000000


	//----- nvinfo : EIATTR_MIN_STACK_SIZE
	.align		4
.L_68:
        /*0150*/ 	.byte	0x04, 0x12
        /*0152*/ 	.short	(.L_70 - .L_69)
	.align		4
.L_69:
        /*0154*/ 	.word	index@(sum)
        /*0158*/ 	.word	0x00000000


	//----- nvinfo : EIATTR_MIN_STACK_SIZE
	.align		4
.L_70:
        /*015c*/ 	.byte	0x04, 0x12
        /*015e*/ 	.short	(.L_72 - .L_71)
	.align		4
.L_71:
        /*0160*/ 	.word	index@(multiplyBy2)
        /*0164*/ 	.word	0x00000000
.L_72:


//--------------------- .nv.compat                --------------------------
	.section	.nv.compat,"",@"SHT_CUDA_COMPAT_INFO"
	.align	4
        /*0000*/ 	.byte	0x02, 0x09, 0x00, 0x00, 0x02, 0x02, 0x01, 0x00, 0x02, 0x05, 0x05, 0x00, 0x03, 0x07, 0x01, 0x01
        /*0010*/ 	.byte	0x02, 0x03, 0x00, 0x00, 0x02, 0x06, 0x01, 0x00, 0x04, 0x0b, 0x08, 0x00, 0x09, 0x00, 0x00, 0x00
        /*0020*/ 	.byte	0x00, 0x00, 0x00, 0x00


//--------------------- .nv.info.multiplyBy2_self --------------------------
	.section	.nv.info.multiplyBy2_self,"",@"SHT_CUDA_INFO"
	.sectionflags	@""
	.align	4


	//----- nvinfo : EIATTR_CUDA_API_VERSION
	.align		4
        /*0000*/ 	.byte	0x04, 0x37
        /*0002*/ 	.short	(.L_74 - .L_73)
.L_73:
        /*0004*/ 	.word	0x00000082


	//----- nvinfo : EIATTR_KPARAM_INFO
	.align		4
.L_74:
        /*0008*/ 	.byte	0x04, 0x17
        /*000a*/ 	.short	(.L_76 - .L_75)
.L_75:
        /*000c*/ 	.word	0x00000000
        /*0010*/ 	.short	0x0001
        /*0012*/ 	.short	0x0008
        /*0014*/ 	.byte	0x00, 0xf5, 0x21, 0x00


	//----- nvinfo : EIATTR_KPARAM_INFO
	.align		4
.L_76:
        /*0018*/ 	.byte	0x04, 0x17
        /*001a*/ 	.short	(.L_78 - .L_77)
.L_77:
        /*001c*/ 	.word	0x00000000
        /*0020*/ 	.short	0x0000
        /*0022*/ 	.short	0x0000
        /*0024*/ 	.byte	0x00, 0xf0, 0x11, 0x00


	//----- nvinfo : EIATTR_SPARSE_MMA_MASK
	.align		4
.L_78:
        /*0028*/ 	.byte	0x03, 0x50
        /*002a*/ 	.short	0x0000


	//----- nvinfo : EIATTR_MAXREG_COUNT
	.align		4
        /*002c*/ 	.byte	0x03, 0x1b
        /*002e*/ 	.short	0x00ff


	//----- nvinfo : EIATTR_MERCURY_ISA_VERSION
	.align		4
        /*0030*/ 	.byte	0x03, 0x5f
        /*0032*/ 	.short	0x0101


	//----- nvinfo : EIATTR_VRC_CTA_INIT_COUNT
	.align		4
        /*0034*/ 	.byte	0x02, 0x4a
	.zero		1
	.zero		1


	//----- nvinfo : EIATTR_EXIT_INSTR_OFFSETS
	.align		4
        /*0038*/ 	.byte	0x04, 0x1c
        /*003a*/ 	.short	(.L_80 - .L_79)


	//   ....[0]....
.L_79:
        /*003c*/ 	.word	0x00000070


	//   ....[1]....
        /*0040*/ 	.word	0x000000f0


	//----- nvinfo : EIATTR_CBANK_PARAM_SIZE
	.align		4
.L_80:
        /*0044*/ 	.byte	0x03, 0x19
        /*0046*/ 	.short	0x0010


	//----- nvinfo : EIATTR_PARAM_CBANK
	.align		4
        /*0048*/ 	.byte	0x04, 0x0a
        /*004a*/ 	.short	(.L_82 - .L_81)
	.align		4
.L_81:
        /*004c*/ 	.word	index@(.nv.constant0.multiplyBy2_self)
        /*0050*/ 	.short	0x0380
        /*0052*/ 	.short	0x0010


	//----- nvinfo : EIATTR_SW_WAR
	.align		4
.L_82:
        /*0054*/ 	.byte	0x04, 0x36
        /*0056*/ 	.short	(.L_84 - .L_83)
.L_83:
        /*0058*/ 	.word	0x00000008
.L_84:


//--------------------- .nv.info.arrayTestModStages --------------------------
	.section	.nv.info.arrayTestModStages,"",@"SHT_CUDA_INFO"
	.sectionflags	@""
	.align	4


	//----- nvinfo : EIATTR_CUDA_API_VERSION
	.align		4
        /*0000*/ 	.byte	0x04, 0x37
        /*0002*/ 	.short	(.L_86 - .L_85)
.L_85:
        /*0004*/ 	.word	0x00000082


	//----- nvinfo : EIATTR_KPARAM_INFO
	.align		4
.L_86:
        /*0008*/ 	.byte	0x04, 0x17
        /*000a*/ 	.short	(.L_88 - .L_87)
.L_87:
        /*000c*/ 	.word	0x00000000
        /*0010*/ 	.short	0x0009
        /*0012*/ 	.short	0x0040
        /*0014*/ 	.byte	0x00, 0xf0, 0x11, 0x00


	//----- nvinfo : EIATTR_KPARAM_INFO
	.align		4
.L_88:
        /*0018*/ 	.byte	0x04, 0x17
        /*001a*/ 	.short	(.L_90 - .L_89)
.L_89:
        /*001c*/ 	.word	0x00000000
        /*0020*/ 	.short	0x0008
        /*0022*/ 	.short	0x003c
        /*0024*/ 	.byte	0x00, 0xf0, 0x11, 0x00


	//----- nvinfo : EIATTR_KPARAM_INFO
	.align		4
.L_90:
        /*0028*/ 	.byte	0x04, 0x17
        /*002a*/ 	.short	(.L_92 - .L_91)
.L_91:
        /*002c*/ 	.word	0x00000000
        /*0030*/ 	.short	0x0007
        /*0032*/ 	.short	0x0038
        /*0034*/ 	.byte	0x00, 0xf0, 0x11, 0x00


	//----- nvinfo : EIATTR_KPARAM_INFO
	.align		4
.L_92:
        /*0038*/ 	.byte	0x04, 0x17
        /*003a*/ 	.short	(.L_94 - .L_93)
.L_93:
        /*003c*/ 	.word	0x00000000
        /*0040*/ 	.short	0x0006
        /*0042*/ 	.short	0x0030
        /*0044*/ 	.byte	0x00, 0xf5, 0x21, 0x00


	//----- nvinfo : EIATTR_KPARAM_INFO
	.align		4
.L_94:
        /*0048*/ 	.byte	0x04, 0x17
        /*004a*/ 	.short	(.L_96 - .L_95)
.L_95:
        /*004c*/ 	.word	0x00000000
        /*0050*/ 	.short	0x0005
        /*0052*/ 	.short	0x0028
        /*0054*/ 	.byte	0x00, 0xf5, 0x21, 0x00


	//----- nvinfo : EIATTR_KPARAM_INFO
	.align		4
.L_96:
        /*0058*/ 	.byte	0x04, 0x17
        /*005a*/ 	.short	(.L_98 - .L_97)
.L_97:
        /*005c*/ 	.word	0x00000000
        /*0060*/ 	.short	0x0004
        /*0062*/ 	.short	0x0020
        /*0064*/ 	.byte	0x00, 0xf5, 0x21, 0x00


	//----- nvinfo : EIATTR_KPARAM_INFO
	.align		4
.L_98:
        /*0068*/ 	.byte	0x04, 0x17
        /*006a*/ 	.short	(.L_100 - .L_99)
.L_99:
        /*006c*/ 	.word	0x00000000
        /*0070*/ 	.short	0x0003
        /*0072*/ 	.short	0x0018
        /*0074*/ 	.byte	0x00, 0xf5, 0x21, 0x00


	//----- nvinfo : EIATTR_KPARAM_INFO
	.align		4
.L_100:
        /*0078*/ 	.byte	0x04, 0x17
        /*007a*/ 	.short	(.L_102 - .L_101)
.L_101:
        /*007c*/ 	.word	0x00000000
        /*0080*/ 	.short	0x0002
        /*0082*/ 	.short	0x0010
        /*0084*/ 	.byte	0x00, 0xf5, 0x21, 0x00


	//----- nvinfo : EIATTR_KPARAM_INFO
	.align		4
.L_102:
        /*0088*/ 	.byte	0x04, 0x17
        /*008a*/ 	.short	(.L_104 - .L_103)
.L_103:
        /*008c*/ 	.word	0x00000000
        /*0090*/ 	.short	0x0001
        /*0092*/ 	.short	0x0008
        /*0094*/ 	.byte	0x00, 0xf5, 0x21, 0x00


	//----- nvinfo : EIATTR_KPARAM_INFO
	.align		4
.L_104:
        /*0098*/ 	.byte	0x04, 0x17
        /*009a*/ 	.short	(.L_106 - .L_105)
.L_105:
        /*009c*/ 	.word	0x00000000
        /*00a0*/ 	.short	0x0000
        /*00a2*/ 	.short	0x0000
        /*00a4*/ 	.byte	0x00, 0xf0, 0x11, 0x00


	//----- nvinfo : EIATTR_SPARSE_MMA_MASK
	.align		4
.L_106:
        /*00a8*/ 	.byte	0x03, 0x50
        /*00aa*/ 	.short	0x0000


	//----- nvinfo : EIATTR_MAXREG_COUNT
	.align		4
        /*00ac*/ 	.byte	0x03, 0x1b
        /*00ae*/ 	.short	0x00ff


	//----- nvinfo : EIATTR_EXTERNS
	.align		4
        /*00b0*/ 	.byte	0x04, 0x0f
        /*00b2*/ 	.short	(.L_108 - .L_107)


	//   ....[0]....
	.align		4
.L_107:
        /*00b4*/ 	.word	index@(vprintf)


	//----- nvinfo : EIATTR_MERCURY_ISA_VERSION
	.align		4
.L_108:
        /*00b8*/ 	.byte	0x03, 0x5f
        /*00ba*/ 	.short	0x0101


	//----- nvinfo : EIATTR_VRC_CTA_INIT_COUNT
	.align		4
        /*00bc*/ 	.byte	0x02, 0x4a
	.zero		1
	.zero		1


	//----- nvinfo : EIATTR_SYSCALL_OFFSETS
	.align		4
        /*00c0*/ 	.byte	0x04, 0x46
        /*00c2*/ 	.short	(.L_110 - .L_109)


	//   ....[0]....
.L_109:
        /*00c4*/ 	.word	0x000001a0


	//   ....[1]....
        /*00c8*/ 	.word	0x00000240


	//   ....[2]....
        /*00cc*/ 	.word	0x00000350


	//   ....[3]....
        /*00d0*/ 	.word	0x00000460


	//   ....[4]....
        /*00d4*/ 	.word	0x000005a0


	//   ....[5]....
        /*00d8*/ 	.word	0x000006f0


	//   ....[6]....
        /*00dc*/ 	.word	0x00000940


	//----- nvinfo : EIATTR_EXIT_INSTR_OFFSETS
	.align		4
.L_110:
        /*00e0*/ 	.byte	0x04, 0x1c
        /*00e2*/ 	.short	(.L_112 - .L_111)


	//   ....[0]....
.L_111:
        /*00e4*/ 	.word	0x000000c0


	//   ....[1]....
        /*00e8*/ 	.word	0x00000950


	//----- nvinfo : EIATTR_CRS_STACK_SIZE
	.align		4
.L_112:
        /*00ec*/ 	.byte	0x04, 0x1e
        /*00ee*/ 	.short	(.L_114 - .L_113)
.L_113:
        /*00f0*/ 	.word	0x00000000


	//----- nvinfo : EIATTR_CBANK_PARAM_SIZE
	.align		4
.L_114:
        /*00f4*/ 	.byte	0x03, 0x19
        /*00f6*/ 	.short	0x0044


	//----- nvinfo : EIATTR_PARAM_CBANK
	.align		4
        /*00f8*/ 	.byte	0x04, 0x0a
        /*00fa*/ 	.short	(.L_116 - .L_115)
	.align		4
.L_115:
        /*00fc*/ 	.word	index@(.nv.constant0.arrayTestModStages)
        /*0100*/ 	.short	0x0380
        /*0102*/ 	.short	0x0044


	//----- nvinfo : EIATTR_SW_WAR
	.align		4
.L_116:
        /*0104*/ 	.byte	0x04, 0x36
        /*0106*/ 	.short	(.L_118 - .L_117)
.L_117:
        /*0108*/ 	.word	0x00000008
.L_118:


//--------------------- .nv.info.arrayTestMod     --------------------------
	.section	.nv.info.arrayTestMod,"",@"SHT_CUDA_INFO"
	.sectionflags	@""
	.align	4


	//----- nvinfo : EIATTR_CUDA_API_VERSION
	.align		4
        /*0000*/ 	.byte	0x04, 0x37
        /*0002*/ 	.short	(.L_120 - .L_119)
.L_119:
        /*0004*/ 	.word	0x00000082


	//----- nvinfo : EIATTR_KPARAM_INFO
	.align		4
.L_120:
        /*0008*/ 	.byte	0x04, 0x17
        /*000a*/ 	.short	(.L_122 - .L_121)
.L_121:
        /*000c*/ 	.word	0x00000000
        /*0010*/ 	.short	0x0005
        /*0012*/ 	.short	0x0028
        /*0014*/ 	.byte	0x00, 0xf5, 0x21, 0x00


	//----- nvinfo : EIATTR_KPARAM_INFO
	.align		4
.L_122:
        /*0018*/ 	.byte	0x04, 0x17
        /*001a*/ 	.short	(.L_124 - .L_123)
.L_123:
        /*001c*/ 	.word	0x00000000
        /*0020*/ 	.short	0x0004
        /*0022*/ 	.short	0x0020
        /*0024*/ 	.byte	0x00, 0xf5, 0x21, 0x00


	//----- nvinfo : EIATTR_KPARAM_INFO
	.align		4
.L_124:
        /*0028*/ 	.byte	0x04, 0x17
        /*002a*/ 	.short	(.L_126 - .L_125)
.L_125:
        /*002c*/ 	.word	0x00000000
        /*0030*/ 	.short	0x0003
        /*0032*/ 	.short	0x0018
        /*0034*/ 	.byte	0x00, 0xf5, 0x21, 0x00


	//----- nvinfo : EIATTR_KPARAM_INFO
	.align		4
.L_126:
        /*0038*/ 	.byte	0x04, 0x17
        /*003a*/ 	.short	(.L_128 - .L_127)
.L_127:
        /*003c*/ 	.word	0x00000000
        /*0040*/ 	.short	0x0002
        /*0042*/ 	.short	0x0010
        /*0044*/ 	.byte	0x00, 0xf5, 0x21, 0x00


	//----- nvinfo : EIATTR_KPARAM_INFO
	.align		4
.L_128:
        /*0048*/ 	.byte	0x04, 0x17
        /*004a*/ 	.short	(.L_130 - .L_129)
.L_129:
        /*004c*/ 	.word	0x00000000
        /*0050*/ 	.short	0x0001
        /*0052*/ 	.short	0x0008
        /*0054*/ 	.byte	0x00, 0xf5, 0x21, 0x00


	//----- nvinfo : EIATTR_KPARAM_INFO
	.align		4
.L_130:
        /*0058*/ 	.byte	0x04, 0x17
        /*005a*/ 	.short	(.L_132 - .L_131)
.L_131:
        /*005c*/ 	.word	0x00000000
        /*0060*/ 	.short	0x0000
        /*0062*/ 	.short	0x0000
        /*0064*/ 	.byte	0x00, 0xf0, 0x11, 0x00


	//----- nvinfo : EIATTR_SPARSE_MMA_MASK
	.align		4
.L_132:
        /*0068*/ 	.byte	0x03, 0x50
        /*006a*/ 	.short	0x0000


	//----- nvinfo : EIATTR_MAXREG_COUNT
	.align		4
        /*006c*/ 	.byte	0x03, 0x1b
        /*006e*/ 	.short	0x00ff


	//----- nvinfo : EIATTR_EXTERNS
	.align		4
        /*0070*/ 	.byte	0x04, 0x0f
        /*0072*/ 	.short	(.L_134 - .L_133)


	//   ....[0]....
	.align		4
.L_133:
        /*0074*/ 	.word	index@(vprintf)


	//----- nvinfo : EIATTR_MERCURY_ISA_VERSION
	.align		4
.L_134:
        /*0078*/ 	.byte	0x03, 0x5f
        /*007a*/ 	.short	0x0101


	//----- nvinfo : EIATTR_VRC_CTA_INIT_COUNT
	.align		4
        /*007c*/ 	.byte	0x02, 0x4a
	.zero		1
	.zero		1


	//----- nvinfo : EIATTR_SYSCALL_OFFSETS
	.align		4
        /*0080*/ 	.byte	0x04, 0x46
        /*0082*/ 	.short	(.L_136 - .L_135)


	//   ....[0]....
.L_135:
        /*0084*/ 	.word	0x000001e0


	//   ....[1]....
        /*0088*/ 	.word	0x000002c0


	//   ....[2]....
        /*008c*/ 	.word	0x000003b0


	//   ....[3]....
        /*0090*/ 	.word	0x00000570


	//----- nvinfo : EIATTR_EXIT_INSTR_OFFSETS
	.align		4
.L_136:
        /*0094*/ 	.byte	0x04, 0x1c
        /*0096*/ 	.short	(.L_138 - .L_137)


	//   ....[0]....
.L_137:
        /*0098*/ 	.word	0x000000c0


	//   ....[1]....
        /*009c*/ 	.word	0x00000580


	//----- nvinfo : EIATTR_CRS_STACK_SIZE
	.align		4
.L_138:
        /*00a0*/ 	.byte	0x04, 0x1e
        /*00a2*/ 	.short	(.L_140 - .L_139)
.L_139:
        /*00a4*/ 	.word	0x00000000


	//----- nvinfo : EIATTR_CBANK_PARAM_SIZE
	.align		4
.L_140:
        /*00a8*/ 	.byte	0x03, 0x19
        /*00aa*/ 	.short	0x0030


	//----- nvinfo : EIATTR_PARAM_CBANK
	.align		4
        /*00ac*/ 	.byte	0x04, 0x0a
        /*00ae*/ 	.short	(.L_142 - .L_141)
	.align		4
.L_141:
        /*00b0*/ 	.word	index@(.nv.constant0.arrayTestMod)
        /*00b4*/ 	.short	0x0380
        /*00b6*/ 	.short	0x0030


	//----- nvinfo : EIATTR_SW_WAR
	.align		4
.L_142:
        /*00b8*/ 	.byte	0x04, 0x36
        /*00ba*/ 	.short	(.L_144 - .L_143)
.L_143:
        /*00bc*/ 	.word	0x00000008
.L_144:


//--------------------- .nv.info.arrayMult        --------------------------
	.section	.nv.info.arrayMult,"",@"SHT_CUDA_INFO"
	.sectionflags	@""
	.align	4


	//----- nvinfo : EIATTR_CUDA_API_VERSION
	.align		4
        /*0000*/ 	.byte	0x04, 0x37
        /*0002*/ 	.short	(.L_146 - .L_145)
.L_145:
        /*0004*/ 	.word	0x00000082


	//----- nvinfo : EIATTR_KPARAM_INFO
	.align		4
.L_146:
        /*0008*/ 	.byte	0x04, 0x17
        /*000a*/ 	.short	(.L_148 - .L_147)
.L_147:
        /*000c*/ 	.word	0x00000000
        /*0010*/ 	.short	0x0005
        /*0012*/ 	.short	0x0028
        /*0014*/ 	.byte	0x00, 0xf5, 0x21, 0x00


	//----- nvinfo : EIATTR_KPARAM_INFO
	.align		4
.L_148:
        /*0018*/ 	.byte	0x04, 0x17
        /*001a*/ 	.short	(.L_150 - .L_149)
.L_149:
        /*001c*/ 	.word	0x00000000
        /*0020*/ 	.short	0x0004
        /*0022*/ 	.short	0x0020
        /*0024*/ 	.byte	0x00, 0xf5, 0x21, 0x00


	//----- nvinfo : EIATTR_KPARAM_INFO
	.align		4
.L_150:
        /*0028*/ 	.byte	0x04, 0x17
        /*002a*/ 	.short	(.L_152 - .L_151)
.L_151:
        /*002c*/ 	.word	0x00000000
        /*0030*/ 	.short	0x0003
        /*0032*/ 	.short	0x0018
        /*0034*/ 	.byte	0x00, 0xf5, 0x21, 0x00


	//----- nvinfo : EIATTR_KPARAM_INFO
	.align		4
.L_152:
        /*0038*/ 	.byte	0x04, 0x17
        /*003a*/ 	.short	(.L_154 - .L_153)
.L_153:
        /*003c*/ 	.word	0x00000000
        /*0040*/ 	.short	0x0002
        /*0042*/ 	.short	0x0010
        /*0044*/ 	.byte	0x00, 0xf5, 0x21, 0x00


	//----- nvinfo : EIATTR_KPARAM_INFO
	.align		4
.L_154:
        /*0048*/ 	.byte	0x04, 0x17
        /*004a*/ 	.short	(.L_156 - .L_155)
.L_155:
        /*004c*/ 	.word	0x00000000
        /*0050*/ 	.short	0x0001
        /*0052*/ 	.short	0x0008
        /*0054*/ 	.byte	0x00, 0xf5, 0x21, 0x00


	//----- nvinfo : EIATTR_KPARAM_INFO
	.align		4
.L_156:
        /*0058*/ 	.byte	0x04, 0x17
        /*005a*/ 	.short	(.L_158 - .L_157)
.L_157:
        /*005c*/ 	.word	0x00000000
        /*0060*/ 	.short	0x0000
        /*0062*/ 	.short	0x0000
        /*0064*/ 	.byte	0x00, 0xf0, 0x11, 0x00


	//----- nvinfo : EIATTR_SPARSE_MMA_MASK
	.align		4
.L_158:
        /*0068*/ 	.byte	0x03, 0x50
        /*006a*/ 	.short	0x0000


	//----- nvinfo : EIATTR_MAXREG_COUNT
	.align		4
        /*006c*/ 	.byte	0x03, 0x1b
        /*006e*/ 	.short	0x00ff


	//----- nvinfo : EIATTR_EXTERNS
	.align		4
        /*0070*/ 	.byte	0x04, 0x0f
        /*0072*/ 	.short	(.L_160 - .L_159)


	//   ....[0]....
	.align		4
.L_159:
        /*0074*/ 	.word	index@(vprintf)


	//----- nvinfo : EIATTR_MERCURY_ISA_VERSION
	.align		4
.L_160:
        /*0078*/ 	.byte	0x03, 0x5f
        /*007a*/ 	.short	0x0101


	//----- nvinfo : EIATTR_VRC_CTA_INIT_COUNT
	.align		4
        /*007c*/ 	.byte	0x02, 0x4a
	.zero		1
	.zero		1


	//----- nvinfo : EIATTR_SYSCALL_OFFSETS
	.align		4
        /*0080*/ 	.byte	0x04, 0x46
        /*0082*/ 	.short	(.L_162 - .L_161)


	//   ....[0]....
.L_161:
        /*0084*/ 	.word	0x000001e0


	//   ....[1]....
        /*0088*/ 	.word	0x000002c0


	//   ....[2]....
        /*008c*/ 	.word	0x000003b0


	//   ....[3]....
        /*0090*/ 	.word	0x00000720


	//----- nvinfo : EIATTR_EXIT_INSTR_OFFSETS
	.align		4
.L_162:
        /*0094*/ 	.byte	0x04, 0x1c
        /*0096*/ 	.short	(.L_164 - .L_163)


	//   ....[0]....
.L_163:
        /*0098*/ 	.word	0x000003f0


	//   ....[1]....
        /*009c*/ 	.word	0x00000730


	//----- nvinfo : EIATTR_CRS_STACK_SIZE
	.align		4
.L_164:
        /*00a0*/ 	.byte	0x04, 0x1e
        /*00a2*/ 	.short	(.L_166 - .L_165)
.L_165:
        /*00a4*/ 	.word	0x00000000


	//----- nvinfo : EIATTR_CBANK_PARAM_SIZE
	.align		4
.L_166:
        /*00a8*/ 	.byte	0x03, 0x19
        /*00aa*/ 	.short	0x0030


	//----- nvinfo : EIATTR_PARAM_CBANK
	.align		4
        /*00ac*/ 	.byte	0x04, 0x0a
        /*00ae*/ 	.short	(.L_168 - .L_167)
	.align		4
.L_167:
        /*00b0*/ 	.word	index@(.nv.constant0.arrayMult)
        /*00b4*/ 	.short	0x0380
        /*00b6*/ 	.short	0x0030


	//----- nvinfo : EIATTR_SW_WAR
	.align		4
.L_168:
        /*00b8*/ 	.byte	0x04, 0x36
        /*00ba*/ 	.short	(.L_170 - .L_169)
.L_169:
        /*00bc*/ 	.word	0x00000008
.L_170:


//--------------------- .nv.info.arrayTest        --------------------------
	.section	.nv.info.arrayTest,"",@"SHT_CUDA_INFO"
	.sectionflags	@""
	.align	4


	//----- nvinfo : EIATTR_CUDA_API_VERSION
	.align		4
        /*0000*/ 	.byte	0x04, 0x37
        /*0002*/ 	.short	(.L_172 - .L_171)
.L_171:
        /*0004*/ 	.word	0x00000082


	//----- nvinfo : EIATTR_KPARAM_INFO
	.align		4
.L_172:
        /*0008*/ 	.byte	0x04, 0x17
        /*000a*/ 	.short	(.L_174 - .L_173)
.L_173:
        /*000c*/ 	.word	0x00000000
        /*0010*/ 	.short	0x0005
        /*0012*/ 	.short	0x0028
        /*0014*/ 	.byte	0x00, 0xf5, 0x21, 0x00


	//----- nvinfo : EIATTR_KPARAM_INFO
	.align		4
.L_174:
        /*0018*/ 	.byte	0x04, 0x17
        /*001a*/ 	.short	(.L_176 - .L_175)
.L_175:
        /*001c*/ 	.word	0x00000000
        /*0020*/ 	.short	0x0004
        /*0022*/ 	.short	0x0020
        /*0024*/ 	.byte	0x00, 0xf5, 0x21, 0x00


	//----- nvinfo : EIATTR_KPARAM_INFO
	.align		4
.L_176:
        /*0028*/ 	.byte	0x04, 0x17
        /*002a*/ 	.short	(.L_178 - .L_177)
.L_177:
        /*002c*/ 	.word	0x00000000
        /*0030*/ 	.short	0x0003
        /*0032*/ 	.short	0x0018
        /*0034*/ 	.byte	0x00, 0xf5, 0x21, 0x00


	//----- nvinfo : EIATTR_KPARAM_INFO
	.align		4
.L_178:
        /*0038*/ 	.byte	0x04, 0x17
        /*003a*/ 	.short	(.L_180 - .L_179)
.L_179:
        /*003c*/ 	.word	0x00000000
        /*0040*/ 	.short	0x0002
        /*0042*/ 	.short	0x0010
        /*0044*/ 	.byte	0x00, 0xf5, 0x21, 0x00


	//----- nvinfo : EIATTR_KPARAM_INFO
	.align		4
.L_180:
        /*0048*/ 	.byte	0x04, 0x17
        /*004a*/ 	.short	(.L_182 - .L_181)
.L_181:
        /*004c*/ 	.word	0x00000000
        /*0050*/ 	.short	0x0001
        /*0052*/ 	.short	0x0008
        /*0054*/ 	.byte	0x00, 0xf5, 0x21, 0x00


	//----- nvinfo : EIATTR_KPARAM_INFO
	.align		4
.L_182:
        /*0058*/ 	.byte	0x04, 0x17
        /*005a*/ 	.short	(.L_184 - .L_183)
.L_183:
        /*005c*/ 	.word	0x00000000
        /*0060*/ 	.short	0x0000
        /*0062*/ 	.short	0x0000
        /*0064*/ 	.byte	0x00, 0xf0, 0x11, 0x00


	//----- nvinfo : EIATTR_SPARSE_MMA_MASK
	.align		4
.L_184:
        /*0068*/ 	.byte	0x03, 0x50
        /*006a*/ 	.short	0x0000


	//----- nvinfo : EIATTR_MAXREG_COUNT
	.align		4
        /*006c*/ 	.byte	0x03, 0x1b
        /*006e*/ 	.short	0x00ff


	//----- nvinfo : EIATTR_EXTERNS
	.align		4
        /*0070*/ 	.byte	0x04, 0x0f
        /*0072*/ 	.short	(.L_186 - .L_185)


	//   ....[0]....
	.align		4
.L_185:
        /*0074*/ 	.word	index@(vprintf)


	//----- nvinfo : EIATTR_MERCURY_ISA_VERSION
	.align		4
.L_186:
        /*0078*/ 	.byte	0x03, 0x5f
        /*007a*/ 	.short	0x0101


	//----- nvinfo : EIATTR_VRC_CTA_INIT_COUNT
	.align		4
        /*007c*/ 	.byte	0x02, 0x4a
	.zero		1
	.zero		1


	//----- nvinfo : EIATTR_SYSCALL_OFFSETS
	.align		4
        /*0080*/ 	.byte	0x04, 0x46
        /*0082*/ 	.short	(.L_188 - .L_187)


	//   ....[0]....
.L_187:
        /*0084*/ 	.word	0x000001e0


	//   ....[1]....
        /*0088*/ 	.word	0x000002c0


	//   ....[2]....
        /*008c*/ 	.word	0x000003b0


	//   ....[3]....
        /*0090*/ 	.word	0x00000720


	//----- nvinfo : EIATTR_EXIT_INSTR_OFFSETS
	.align		4
.L_188:
        /*0094*/ 	.byte	0x04, 0x1c
        /*0096*/ 	.short	(.L_190 - .L_189)


	//   ....[0]....
.L_189:
        /*0098*/ 	.word	0x000003f0


	//   ....[1]....
        /*009c*/ 	.word	0x00000730


	//----- nvinfo : EIATTR_CRS_STACK_SIZE
	.align		4
.L_190:
        /*00a0*/ 	.byte	0x04, 0x1e
        /*00a2*/ 	.short	(.L_192 - .L_191)
.L_191:
        /*00a4*/ 	.word	0x00000000


	//----- nvinfo : EIATTR_CBANK_PARAM_SIZE
	.align		4
.L_192:
        /*00a8*/ 	.byte	0x03, 0x19
        /*00aa*/ 	.short	0x0030


	//----- nvinfo : EIATTR_PARAM_CBANK
	.align		4
        /*00ac*/ 	.byte	0x04, 0x0a
        /*00ae*/ 	.short	(.L_194 - .L_193)
	.align		4
.L_193:
        /*00b0*/ 	.word	index@(.nv.constant0.arrayTest)
        /*00b4*/ 	.short	0x0380
        /*00b6*/ 	.short	0x0030


	//----- nvinfo : EIATTR_SW_WAR
	.align		4
.L_194:
        /*00b8*/ 	.byte	0x04, 0x36
        /*00ba*/ 	.short	(.L_196 - .L_195)
.L_195:
        /*00bc*/ 	.word	0x00000008
.L_196:


//--------------------- .nv.info.mul              --------------------------
	.section	.nv.info.mul,"",@"SHT_CUDA_INFO"
	.sectionflags	@""
	.align	4


	//----- nvinfo : EIATTR_CUDA_API_VERSION
	.align		4
        /*0000*/ 	.byte	0x04, 0x37
        /*0002*/ 	.short	(.L_198 - .L_197)
.L_197:
        /*0004*/ 	.word	0x00000082


	//----- nvinfo : EIATTR_KPARAM_INFO
	.align		4
.L_198:
        /*0008*/ 	.byte	0x04, 0x17
        /*000a*/ 	.short	(.L_200 - .L_199)
.L_199:
        /*000c*/ 	.word	0x00000000
        /*0010*/ 	.short	0x0003
        /*0012*/ 	.short	0x0018
        /*0014*/ 	.byte	0x00, 0xf5, 0x21, 0x00


	//----- nvinfo : EIATTR_KPARAM_INFO
	.align		4
.L_200:
        /*0018*/ 	.byte	0x04, 0x17
        /*001a*/ 	.short	(.L_202 - .L_201)
.L_201:
        /*001c*/ 	.word	0x00000000
        /*0020*/ 	.short	0x0002
        /*0022*/ 	.short	0x0010
        /*0024*/ 	.byte	0x00, 0xf5, 0x21, 0x00


	//----- nvinfo : EIATTR_KPARAM_INFO
	.align		4
.L_202:
        /*0028*/ 	.byte	0x04, 0x17
        /*002a*/ 	.short	(.L_204 - .L_203)
.L_203:
        /*002c*/ 	.word	0x00000000
        /*0030*/ 	.short	0x0001
        /*0032*/ 	.short	0x0008
        /*0034*/ 	.byte	0x00, 0xf5, 0x21, 0x00


	//----- nvinfo : EIATTR_KPARAM_INFO
	.align		4
.L_204:
        /*0038*/ 	.byte	0x04, 0x17
        /*003a*/ 	.short	(.L_206 - .L_205)
.L_205:
        /*003c*/ 	.word	0x00000000
        /*0040*/ 	.short	0x0000
        /*0042*/ 	.short	0x0000
        /*0044*/ 	.byte	0x00, 0xf0, 0x11, 0x00


	//----- nvinfo : EIATTR_SPARSE_MMA_MASK
	.align		4
.L_206:
        /*0048*/ 	.byte	0x03, 0x50
        /*004a*/ 	.short	0x0000


	//----- nvinfo : EIATTR_MAXREG_COUNT
	.align		4
        /*004c*/ 	.byte	0x03, 0x1b
        /*004e*/ 	.short	0x00ff


	//----- nvinfo : EIATTR_EXTERNS
	.align		4
        /*0050*/ 	.byte	0x04, 0x0f
        /*0052*/ 	.short	(.L_208 - .L_207)


	//   ....[0]....
	.align		4
.L_207:
        /*0054*/ 	.word	index@(vprintf)


	//----- nvinfo : EIATTR_MERCURY_ISA_VERSION
	.align		4
.L_208:
        /*0058*/ 	.byte	0x03, 0x5f
        /*005a*/ 	.short	0x0101


	//----- nvinfo : EIATTR_VRC_CTA_INIT_COUNT
	.align		4
        /*005c*/ 	.byte	0x02, 0x4a
	.zero		1
	.zero		1


	//----- nvinfo : EIATTR_SYSCALL_OFFSETS
	.align		4
        /*0060*/ 	.byte	0x04, 0x46
        /*0062*/ 	.short	(.L_210 - .L_209)


	//   ....[0]....
.L_209:
        /*0064*/ 	.word	0x00000270


	//----- nvinfo : EIATTR_EXIT_INSTR_OFFSETS
	.align		4
.L_210:
        /*0068*/ 	.byte	0x04, 0x1c
        /*006a*/ 	.short	(.L_212 - .L_211)


	//   ....[0]....
.L_211:
        /*006c*/ 	.word	0x000000c0


	//   ....[1]....
        /*0070*/ 	.word	0x00000280


	//----- nvinfo : EIATTR_CRS_STACK_SIZE
	.align		4
.L_212:
        /*0074*/ 	.byte	0x04, 0x1e
        /*0076*/ 	.short	(.L_214 - .L_213)
.L_213:
        /*0078*/ 	.word	0x00000000


	//----- nvinfo : EIATTR_CBANK_PARAM_SIZE
	.align		4
.L_214:
        /*007c*/ 	.byte	0x03, 0x19
        /*007e*/ 	.short	0x0020


	//----- nvinfo : EIATTR_PARAM_CBANK
	.align		4
        /*0080*/ 	.byte	0x04, 0x0a
        /*0082*/ 	.short	(.L_216 - .L_215)
	.align		4
.L_215:
        /*0084*/ 	.word	index@(.nv.constant0.mul)
        /*0088*/ 	.short	0x0380
        /*008a*/ 	.short	0x0020


	//----- nvinfo : EIATTR_SW_WAR
	.align		4
.L_216:
        /*008c*/ 	.byte	0x04, 0x36
        /*008e*/ 	.short	(.L_218 - .L_217)
.L_217:
        /*0090*/ 	.word	0x00000008
.L_218:


//--------------------- .nv.info.add              --------------------------
	.section	.nv.info.add,"",@"SHT_CUDA_INFO"
	.sectionflags	@""
	.align	4


	//----- nvinfo : EIATTR_CUDA_API_VERSION
	.align		4
        /*0000*/ 	.byte	0x04, 0x37
        /*0002*/ 	.short	(.L_220 - .L_219)
.L_219:
        /*0004*/ 	.word	0x00000082


	//----- nvinfo : EIATTR_KPARAM_INFO
	.align		4
.L_220:
        /*0008*/ 	.byte	0x04, 0x17
        /*000a*/ 	.short	(.L_222 - .L_221)
.L_221:
        /*000c*/ 	.word	0x00000000
        /*0010*/ 	.short	0x0003
        /*0012*/ 	.short	0x0018
        /*0014*/ 	.byte	0x00, 0xf5, 0x21, 0x00


	//----- nvinfo : EIATTR_KPARAM_INFO
	.align		4
.L_222:
        /*0018*/ 	.byte	0x04, 0x17
        /*001a*/ 	.short	(.L_224 - .L_223)
.L_223:
        /*001c*/ 	.word	0x00000000
        /*0020*/ 	.short	0x0002
        /*0022*/ 	.short	0x0010
        /*0024*/ 	.byte	0x00, 0xf5, 0x21, 0x00


	//----- nvinfo : EIATTR_KPARAM_INFO
	.align		4
.L_224:
        /*0028*/ 	.byte	0x04, 0x17
        /*002a*/ 	.short	(.L_226 - .L_225)
.L_225:
        /*002c*/ 	.word	0x00000000
        /*0030*/ 	.short	0x0001
        /*0032*/ 	.short	0x0008
        /*0034*/ 	.byte	0x00, 0xf5, 0x21, 0x00


	//----- nvinfo : EIATTR_KPARAM_INFO
	.align		4
.L_226:
        /*0038*/ 	.byte	0x04, 0x17
        /*003a*/ 	.short	(.L_228 - .L_227)
.L_227:
        /*003c*/ 	.word	0x00000000
        /*0040*/ 	.short	0x0000
        /*0042*/ 	.short	0x0000
        /*0044*/ 	.byte	0x00, 0xf0, 0x11, 0x00


	//----- nvinfo : EIATTR_SPARSE_MMA_MASK
	.align		4
.L_228:
        /*0048*/ 	.byte	0x03, 0x50
        /*004a*/ 	.short	0x0000


	//----- nvinfo : EIATTR_MAXREG_COUNT
	.align		4
        /*004c*/ 	.byte	0x03, 0x1b
        /*004e*/ 	.short	0x00ff


	//----- nvinfo : EIATTR_EXTERNS
	.align		4
        /*0050*/ 	.byte	0x04, 0x0f
        /*0052*/ 	.short	(.L_230 - .L_229)


	//   ....[0]....
	.align		4
.L_229:
        /*0054*/ 	.word	index@(vprintf)


	//----- nvinfo : EIATTR_MERCURY_ISA_VERSION
	.align		4
.L_230:
        /*0058*/ 	.byte	0x03, 0x5f
        /*005a*/ 	.short	0x0101


	//----- nvinfo : EIATTR_VRC_CTA_INIT_COUNT
	.align		4
        /*005c*/ 	.byte	0x02, 0x4a
	.zero		1
	.zero		1


	//----- nvinfo : EIATTR_SYSCALL_OFFSETS
	.align		4
        /*0060*/ 	.byte	0x04, 0x46
        /*0062*/ 	.short	(.L_232 - .L_231)


	//   ....[0]....
.L_231:
        /*0064*/ 	.word	0x00000240


	//----- nvinfo : EIATTR_EXIT_INSTR_OFFSETS
	.align		4
.L_232:
        /*0068*/ 	.byte	0x04, 0x1c
        /*006a*/ 	.short	(.L_234 - .L_233)


	//   ....[0]....
.L_233:
        /*006c*/ 	.word	0x000000c0


	//   ....[1]....
        /*0070*/ 	.word	0x00000250


	//----- nvinfo : EIATTR_CRS_STACK_SIZE
	.align		4
.L_234:
        /*0074*/ 	.byte	0x04, 0x1e
        /*0076*/ 	.short	(.L_236 - .L_235)
.L_235:
        /*0078*/ 	.word	0x00000000


	//----- nvinfo : EIATTR_CBANK_PARAM_SIZE
	.align		4
.L_236:
        /*007c*/ 	.byte	0x03, 0x19
        /*007e*/ 	.short	0x0020


	//----- nvinfo : EIATTR_PARAM_CBANK
	.align		4
        /*0080*/ 	.byte	0x04, 0x0a
        /*0082*/ 	.short	(.L_238 - .L_237)
	.align		4
.L_237:
        /*0084*/ 	.word	index@(.nv.constant0.add)
        /*0088*/ 	.short	0x0380
        /*008a*/ 	.short	0x0020


	//----- nvinfo : EIATTR_SW_WAR
	.align		4
.L_238:
        /*008c*/ 	.byte	0x04, 0x36
        /*008e*/ 	.short	(.L_240 - .L_239)
.L_239:
        /*0090*/ 	.word	0x00000008
.L_240:


//--------------------- .nv.info.sum1             --------------------------
	.section	.nv.info.sum1,"",@"SHT_CUDA_INFO"
	.sectionflags	@""
	.align	4


	//----- nvinfo : EIATTR_CUDA_API_VERSION
	.align		4
        /*0000*/ 	.byte	0x04, 0x37
        /*0002*/ 	.short	(.L_242 - .L_241)
.L_241:
        /*0004*/ 	.word	0x00000082


	//----- nvinfo : EIATTR_KPARAM_INFO
	.align		4
.L_242:
        /*0008*/ 	.byte	0x04, 0x17
        /*000a*/ 	.short	(.L_244 - .L_243)
.L_243:
        /*000c*/ 	.word	0x00000000
        /*0010*/ 	.short	0x0002
        /*0012*/ 	.short	0x0010
        /*0014*/ 	.byte	0x00, 0xf5, 0x21, 0x00


	//----- nvinfo : EIATTR_KPARAM_INFO
	.align		4
.L_244:
        /*0018*/ 	.byte	0x04, 0x17
        /*001a*/ 	.short	(.L_246 - .L_245)
.L_245:
        /*001c*/ 	.word	0x00000000
        /*0020*/ 	.short	0x0001
        /*0022*/ 	.short	0x0008
        /*0024*/ 	.byte	0x00, 0xf5, 0x21, 0x00


	//----- nvinfo : EIATTR_KPARAM_INFO
	.align		4
.L_246:
        /*0028*/ 	.byte	0x04, 0x17
        /*002a*/ 	.short	(.L_248 - .L_247)
.L_247:
        /*002c*/ 	.word	0x00000000
        /*0030*/ 	.short	0x0000
        /*0032*/ 	.short	0x0000
        /*0034*/ 	.byte	0x00, 0xf5, 0x21, 0x00


	//----- nvinfo : EIATTR_SPARSE_MMA_MASK
	.align		4
.L_248:
        /*0038*/ 	.byte	0x03, 0x50
        /*003a*/ 	.short	0x0000


	//----- nvinfo : EIATTR_MAXREG_COUNT
	.align		4
        /*003c*/ 	.byte	0x03, 0x1b
        /*003e*/ 	.short	0x00ff


	//----- nvinfo : EIATTR_MERCURY_ISA_VERSION
	.align		4
        /*0040*/ 	.byte	0x03, 0x5f
        /*0042*/ 	.short	0x0101


	//----- nvinfo : EIATTR_VRC_CTA_INIT_COUNT
	.align		4
        /*0044*/ 	.byte	0x02, 0x4a
	.zero		1
	.zero		1


	//----- nvinfo : EIATTR_EXIT_INSTR_OFFSETS
	.align		4
        /*0048*/ 	.byte	0x04, 0x1c
        /*004a*/ 	.short	(.L_250 - .L_249)


	//   ....[0]....
.L_249:
        /*004c*/ 	.word	0x00000070


	//   ....[1]....
        /*0050*/ 	.word	0x000007a0


	//----- nvinfo : EIATTR_CBANK_PARAM_SIZE
	.align		4
.L_250:
        /*0054*/ 	.byte	0x03, 0x19
        /*0056*/ 	.short	0x0018


	//----- nvinfo : EIATTR_PARAM_CBANK
	.align		4
        /*0058*/ 	.byte	0x04, 0x0a
        /*005a*/ 	.short	(.L_252 - .L_251)
	.align		4
.L_251:
        /*005c*/ 	.word	index@(.nv.constant0.sum1)
        /*0060*/ 	.short	0x0380
        /*0062*/ 	.short	0x0018


	//----- nvinfo : EIATTR_SW_WAR
	.align		4
.L_252:
        /*0064*/ 	.byte	0x04, 0x36
        /*0066*/ 	.short	(.L_254 - .L_253)
.L_253:
        /*0068*/ 	.word	0x00000008
.L_254:


//--------------------- .nv.info.sum              --------------------------
	.section	.nv.info.sum,"",@"SHT_CUDA_INFO"
	.sectionflags	@""
	.align	4


	//----- nvinfo : EIATTR_CUDA_API_VERSION
	.align		4
        /*0000*/ 	.byte	0x04, 0x37
        /*0002*/ 	.short	(.L_256 - .L_255)
.L_255:
        /*0004*/ 	.word	0x00000082


	//----- nvinfo : EIATTR_KPARAM_INFO
	.align		4
.L_256:
        /*0008*/ 	.byte	0x04, 0x17
        /*000a*/ 	.short	(.L_258 - .L_257)
.L_257:
        /*000c*/ 	.word	0x00000000
        /*0010*/ 	.short	0x0004
        /*0012*/ 	.short	0x0020
        /*0014*/ 	.byte	0x00, 0xf5, 0x21, 0x00


	//----- nvinfo : EIATTR_KPARAM_INFO
	.align		4
.L_258:
        /*0018*/ 	.byte	0x04, 0x17
        /*001a*/ 	.short	(.L_260 - .L_259)
.L_259:
        /*001c*/ 	.word	0x00000000
        /*0020*/ 	.short	0x0003
        /*0022*/ 	.short	0x0018
        /*0024*/ 	.byte	0x00, 0xf5, 0x21, 0x00


	//----- nvinfo : EIATTR_KPARAM_INFO
	.align		4
.L_260:
        /*0028*/ 	.byte	0x04, 0x17
        /*002a*/ 	.short	(.L_262 - .L_261)
.L_261:
        /*002c*/ 	.word	0x00000000
        /*0030*/ 	.short	0x0002
        /*0032*/ 	.short	0x0010
        /*0034*/ 	.byte	0x00, 0xf5, 0x21, 0x00


	//----- nvinfo : EIATTR_KPARAM_INFO
	.align		4
.L_262:
        /*0038*/ 	.byte	0x04, 0x17
        /*003a*/ 	.short	(.L_264 - .L_263)
.L_263:
        /*003c*/ 	.word	0x00000000
        /*0040*/ 	.short	0x0001
        /*0042*/ 	.short	0x0008
        /*0044*/ 	.byte	0x00, 0xf5, 0x21, 0x00


	//----- nvinfo : EIATTR_KPARAM_INFO
	.align		4
.L_264:
        /*0048*/ 	.byte	0x04, 0x17
        /*004a*/ 	.short	(.L_266 - .L_265)
.L_265:
        /*004c*/ 	.word	0x00000000
        /*0050*/ 	.short	0x0000
        /*0052*/ 	.short	0x0000
        /*0054*/ 	.byte	0x00, 0xf5, 0x21, 0x00


	//----- nvinfo : EIATTR_SPARSE_MMA_MASK
	.align		4
.L_266:
        /*0058*/ 	.byte	0x03, 0x50
        /*005a*/ 	.short	0x0000


	//----- nvinfo : EIATTR_MAXREG_COUNT
	.align		4
        /*005c*/ 	.byte	0x03, 0x1b
        /*005e*/ 	.short	0x00ff


	//----- nvinfo : EIATTR_EXTERNS
	.align		4
        /*0060*/ 	.byte	0x04, 0x0f
        /*0062*/ 	.short	(.L_268 - .L_267)


	//   ....[0]....
	.align		4
.L_267:
        /*0064*/ 	.word	index@(__assertfail)


	//----- nvinfo : EIATTR_MERCURY_ISA_VERSION
	.align		4
.L_268:
        /*0068*/ 	.byte	0x03, 0x5f
        /*006a*/ 	.short	0x0101


	//----- nvinfo : EIATTR_VRC_CTA_INIT_COUNT
	.align		4
        /*006c*/ 	.byte	0x02, 0x4a
	.zero		1
	.zero		1


	//----- nvinfo : EIATTR_SYSCALL_OFFSETS
	.align		4
        /*0070*/ 	.byte	0x04, 0x46
        /*0072*/ 	.short	(.L_270 - .L_269)


	//   ....[0]....
.L_269:
        /*0074*/ 	.word	0x00000250


	//----- nvinfo : EIATTR_EXIT_INSTR_OFFSETS
	.align		4
.L_270:
        /*0078*/ 	.byte	0x04, 0x1c
        /*007a*/ 	.short	(.L_272 - .L_271)


	//   ....[0]....
.L_271:
        /*007c*/ 	.word	0x00000110


	//   ....[1]....
        /*0080*/ 	.word	0x00000b10


	//   ....[2]....
        /*0084*/ 	.word	0x00000b40


	//   ....[3]....
        /*0088*/ 	.word	0x000011e0


	//----- nvinfo : EIATTR_CRS_STACK_SIZE
	.align		4
.L_272:
        /*008c*/ 	.byte	0x04, 0x1e
        /*008e*/ 	.short	(.L_274 - .L_273)
.L_273:
        /*0090*/ 	.word	0x00000000


	//----- nvinfo : EIATTR_CBANK_PARAM_SIZE
	.align		4
.L_274:
        /*0094*/ 	.byte	0x03, 0x19
        /*0096*/ 	.short	0x0028


	//----- nvinfo : EIATTR_PARAM_CBANK
	.align		4
        /*0098*/ 	.byte	0x04, 0x0a
        /*009a*/ 	.short	(.L_276 - .L_275)
	.align		4
.L_275:
        /*009c*/ 	.word	index@(.nv.constant0.sum)
        /*00a0*/ 	.short	0x0380
        /*00a2*/ 	.short	0x0028


	//----- nvinfo : EIATTR_SW_WAR
	.align		4
.L_276:
        /*00a4*/ 	.byte	0x04, 0x36
        /*00a6*/ 	.short	(.L_278 - .L_277)
.L_277:
        /*00a8*/ 	.word	0x00000008
.L_278:


//--------------------- .nv.info.multiplyBy2      --------------------------
	.section	.nv.info.multiplyBy2,"",@"SHT_CUDA_INFO"
	.sectionflags	@""
	.align	4


	//----- nvinfo : EIATTR_CUDA_API_VERSION
	.align		4
        /*0000*/ 	.byte	0x04, 0x37
        /*0002*/ 	.short	(.L_280 - .L_279)
.L_279:
        /*0004*/ 	.word	0x00000082


	//----- nvinfo : EIATTR_KPARAM_INFO
	.align		4
.L_280:
        /*0008*/ 	.byte	0x04, 0x17
        /*000a*/ 	.short	(.L_282 - .L_281)
.L_281:
        /*000c*/ 	.word	0x00000000
        /*0010*/ 	.short	0x0002
        /*0012*/ 	.short	0x0010
        /*0014*/ 	.byte	0x00, 0xf5, 0x21, 0x00


	//----- nvinfo : EIATTR_KPARAM_INFO
	.align		4
.L_282:
        /*0018*/ 	.byte	0x04, 0x17
        /*001a*/ 	.short	(.L_284 - .L_283)
.L_283:
        /*001c*/ 	.word	0x00000000
        /*0020*/ 	.short	0x0001
        /*0022*/ 	.short	0x0008
        /*0024*/ 	.byte	0x00, 0xf5, 0x21, 0x00


	//----- nvinfo : EIATTR_KPARAM_INFO
	.align		4
.L_284:
        /*0028*/ 	.byte	0x04, 0x17
        /*002a*/ 	.short	(.L_286 - .L_285)
.L_285:
        /*002c*/ 	.word	0x00000000
        /*0030*/ 	.short	0x0000
        /*0032*/ 	.short	0x0000
        /*0034*/ 	.byte	0x00, 0xf5, 0x21, 0x00


	//----- nvinfo : EIATTR_SPARSE_MMA_MASK
	.align		4
.L_286:
        /*0038*/ 	.byte	0x03, 0x50
        /*003a*/ 	.short	0x0000


	//----- nvinfo : EIATTR_MAXREG_COUNT
	.align		4
        /*003c*/ 	.byte	0x03, 0x1b
        /*003e*/ 	.short	0x00ff


	//----- nvinfo : EIATTR_MERCURY_ISA_VERSION
	.align		4
        /*0040*/ 	.byte	0x03, 0x5f
        /*0042*/ 	.short	0x0101


	//----- nvinfo : EIATTR_VRC_CTA_INIT_COUNT
	.align		4
        /*0044*/ 	.byte	0x02, 0x4a
	.zero		1
	.zero		1


	//----- nvinfo : EIATTR_EXIT_INSTR_OFFSETS
	.align		4
        /*0048*/ 	.byte	0x04, 0x1c
        /*004a*/ 	.short	(.L_288 - .L_287)


	//   ....[0]....
.L_287:
        /*004c*/ 	.word	0x00000090


	//   ....[1]....
        /*0050*/ 	.word	0x00000110


	//----- nvinfo : EIATTR_CBANK_PARAM_SIZE
	.align		4
.L_288:
        /*0054*/ 	.byte	0x03, 0x19
        /*0056*/ 	.short	0x0018


	//----- nvinfo : EIATTR_PARAM_CBANK
	.align		4
        /*0058*/ 	.byte	0x04, 0x0a
        /*005a*/ 	.short	(.L_290 - .L_289)
	.align		4
.L_289:
        /*005c*/ 	.word	index@(.nv.constant0.multiplyBy2)
        /*0060*/ 	.short	0x0380
        /*0062*/ 	.short	0x0018


	//----- nvinfo : EIATTR_SW_WAR
	.align		4
.L_290:
        /*0064*/ 	.byte	0x04, 0x36
        /*0066*/ 	.short	(.L_292 - .L_291)
.L_291:
        /*0068*/ 	.word	0x00000008
.L_292:


//--------------------- .nv.callgraph             --------------------------
	.section	.nv.callgraph,"",@"SHT_CUDA_CALLGRAPH"
	.align	4
	.sectionentsize	8
	.align		4
        /*0000*/ 	.word	0x00000000
	.align		4
        /*0004*/ 	.word	0xffffffff
	.align		4
        /*0008*/ 	.word	index@(arrayTestModStages)
	.align		4
        /*000c*/ 	.word	index@(vprintf)
	.align		4
        /*0010*/ 	.word	index@(arrayTestMod)
	.align		4
        /*0014*/ 	.word	index@(vprintf)
	.align		4
        /*0018*/ 	.word	index@(arrayMult)
	.align		4
        /*001c*/ 	.word	index@(vprintf)
	.align		4
        /*0020*/ 	.word	index@(arrayTest)
	.align		4
        /*0024*/ 	.word	index@(vprintf)
	.align		4
        /*0028*/ 	.word	index@(mul)
	.align		4
        /*002c*/ 	.word	index@(vprintf)
	.align		4
        /*0030*/ 	.word	index@(add)
	.align		4
        /*0034*/ 	.word	index@(vprintf)
	.align		4
        /*0038*/ 	.word	index@(sum)
	.align		4
        /*003c*/ 	.word	index@(__assertfail)
	.align		4
        /*0040*/ 	.word	0x00000000
	.align		4
        /*0044*/ 	.word	0xfffffffe
	.align		4
        /*0048*/ 	.word	0x00000000
	.align		4
        /*004c*/ 	.word	0xfffffffd
	.align		4
        /*0050*/ 	.word	0x00000000
	.align		4
        /*0054*/ 	.word	0xfffffffc


//--------------------- .nv.constant4             --------------------------
	.section	.nv.constant4,"a",@progbits
	.align	8
	.align		8
.nv.constant4:
        /*0000*/ 	.dword	__unnamed_1
	.align		8
        /*0008*/ 	.dword	$str
	.align		8
        /*0010*/ 	.dword	$str$1
	.align		8
        /*0018*/ 	.dword	$str$2
	.align		8
        /*0020*/ 	.dword	$str$3
	.align		8
        /*0028*/ 	.dword	$str$4
	.align		8
        /*0030*/ 	.dword	$str$5
	.align		8
        /*0038*/ 	.dword	$str$6
	.align		8
        /*0040*/ 	.dword	$str$7
	.align		8
        /*0048*/ 	.dword	$str$8
	.align		8
        /*0050*/ 	.dword	$str$9
	.align		8
        /*0058*/ 	.dword	$str$10
	.align		8
        /*0060*/ 	.dword	$str$11
	.align		8
        /*0068*/ 	.dword	vprintf
	.align		8
        /*0070*/ 	.dword	__assertfail


//--------------------- .text.multiplyBy2_self    --------------------------
	.section	.text.multiplyBy2_self,"ax",@progbits
	.align	128
        .global         multiplyBy2_self
        .type           multiplyBy2_self,@function
        .size           multiplyBy2_self,(.L_x_55 - multiplyBy2_self)
        .other          multiplyBy2_self,@"STO_CUDA_ENTRY STV_DEFAULT"
multiplyBy2_self:
.text.multiplyBy2_self:
[----:B------:R-:W-:Y:S01]  /*0000*/  LDC R1, c[0x0][0x37c] ;  /* 0x0000df00ff017b82 */ /* 0x000fe20000000800 */
[----:B------:R-:W0:Y:S07]  /*0010*/  S2R R5, SR_TID.X ;  /* 0x0000000000057919 */ /* 0x000e2e0000002100 */
[----:B------:R-:W0:Y:S01]  /*0020*/  S2UR UR4, SR_CTAID.X ;  /* 0x00000000000479c3 */ /* 0x000e220000002500 */
[----:B------:R-:W1:Y:S07]  /*0030*/  LDCU UR5, c[0x0][0x380] ;  /* 0x00007000ff0577ac */ /* 0x000e6e0008000800 */
[----:B------:R-:W0:Y:S02]  /*0040*/  LDC R0, c[0x0][0x360] ;  /* 0x0000d800ff007b82 */ /* 0x000e240000000800 */
[----:B0-----:R-:W-:-:S05]  /*0050*/  IMAD R5, R0, UR4, R5 ;  /* 0x0000000400057c24 */ /* 0x001fca000f8e0205 */
[----:B-1----:R-:W-:-:S13]  /*0060*/  ISETP.GE.AND P0, PT, R5, UR5, PT ;  /* 0x0000000505007c0c */ /* 0x002fda000bf06270 */
[----:B------:R-:W-:Y:S05]  /*0070*/  @P0 EXIT ;  /* 0x000000000000094d */ /* 0x000fea0003800000 */
[----:B------:R-:W0:Y:S01]  /*0080*/  LDC.64 R2, c[0x0][0x388] ;  /* 0x0000e200ff027b82 */ /* 0x000e220000000a00 */
[----:B------:R-:W1:Y:S01]  /*0090*/  LDCU.64 UR4, c[0x0][0x358] ;  /* 0x00006b00ff0477ac */ /* 0x000e620008000a00 */
[----:B0-----:R-:W-:-:S05]  /*00a0*/  IMAD.WIDE R2, R5, 0x8, R2 ;  /* 0x0000000805027825 */ /* 0x001fca00078e0202 */
[----:B-1----:R-:W2:Y:S02]  /*00b0*/  LDG.E.64 R4, desc[UR4][R2.64] ;  /* 0x0000000402047981 */ /* 0x002ea4000c1e1b00 */
[C---:B--2---:R-:W-:Y:S02]  /*00c0*/  SHF.L.U64.HI R5, R4.reuse, 0x1, R5 ;  /* 0x0000000104057819 */ /* 0x044fe40000010205 */
[----:B------:R-:W-:-:S05]  /*00d0*/  SHF.L.U32 R4, R4, 0x1, RZ ;  /* 0x0000000104047819 */ /* 0x000fca00000006ff */
[----:B------:R-:W-:Y:S01]  /*00e0*/  STG.E.64 desc[UR4][R2.64], R4 ;  /* 0x0000000402007986 */ /* 0x000fe2000c101b04 */
[----:B------:R-:W-:Y:S05]  /*00f0*/  EXIT ;  /* 0x000000000000794d */ /* 0x000fea0003800000 */
.L_x_0:
[----:B------:R-:W-:-:S00]  /*0100*/  BRA `(.L_x_0) ;  /* 0xfffffffc00fc7947 */ /* 0x000fc0000383ffff */
[----:B------:R-:W-:-:S00]  /*0110*/  NOP ;  /* 0x0000000000007918 */ /* 0x000fc00000000000 */
        /* <DEDUP_REMOVED lines=14> */
.L_x_55:


//--------------------- .text.arrayTestModStages  --------------------------
	.section	.text.arrayTestModStages,"ax",@progbits
	.align	128
        .global         arrayTestModStages
        .type           arrayTestModStages,@function
        .size           arrayTestModStages,(.L_x_56 - arrayTestModStages)
        .other          arrayTestModStages,@"STO_CUDA_ENTRY STV_DEFAULT"
arrayTestModStages:
.text.arrayTestModStages:
[----:B------:R-:W0:Y:S01]  /*0000*/  LDC R1, c[0x0][0x37c] ;  /* 0x0000df00ff017b82 */ /* 0x000e220000000800 */
[----:B------:R-:W1:Y:S07]  /*0010*/  S2R R0, SR_TID.X ;  /* 0x0000000000007919 */ /* 0x000e6e0000002100 */
[----:B------:R-:W2:Y:S01]  /*0020*/  S2UR UR4, SR_CTAID.X ;  /* 0x00000000000479c3 */ /* 0x000ea20000002500 */
[----:B------:R-:W3:Y:S01]  /*0030*/  LDCU UR7, c[0x0][0x2fc] ;  /* 0x00005f80ff0777ac */ /* 0x000ee20008000800 */
[----:B0-----:R-:W-:Y:S01]  /*0040*/  VIADD R1, R1, 0xffffffd8 ;  /* 0xffffffd801017836 */ /* 0x001fe20000000000 */
[----:B------:R-:W2:Y:S01]  /*0050*/  LDCU UR5, c[0x0][0x360] ;  /* 0x00006c00ff0577ac */ /* 0x000ea20008000800 */
[----:B------:R-:W0:Y:S01]  /*0060*/  LDCU UR6, c[0x0][0x2f8] ;  /* 0x00005f00ff0677ac */ /* 0x000e220008000800 */
[----:B--2---:R-:W-:-:S02]  /*0070*/  UIMAD UR4, UR4, UR5, URZ ;  /* 0x00000005040472a4 */ /* 0x004fc4000f8e02ff */
[----:B0-----:R-:W-:Y:S01]  /*0080*/  IADD3 R2, P1, PT, R1, UR6, RZ ;  /* 0x0000000601027c10 */ /* 0x001fe2000ff3e0ff */
[----:B-1----:R-:W-:-:S04]  /*0090*/  IMAD.MOV R0, RZ, RZ, -R0 ;  /* 0x000000ffff007224 */ /* 0x002fc800078e0a00 */
[----:B---3--:R-:W-:Y:S01]  /*00a0*/  IMAD.X R18, RZ, RZ, UR7, P1 ;  /* 0x00000007ff127e24 */ /* 0x008fe200088e06ff */
[----:B------:R-:W-:-:S13]  /*00b0*/  ISETP.NE.AND P0, PT, R0, UR4, PT ;  /* 0x0000000400007c0c */ /* 0x000fda000bf05270 */
[----:B------:R-:W-:Y:S05]  /*00c0*/  @P0 EXIT ;  /* 0x000000000000094d */ /* 0x000fea0003800000 */
[----:B------:R-:W0:Y:S01]  /*00d0*/  LDC R10, c[0x0][0x380] ;  /* 0x0000e000ff0a7b82 */ /* 0x000e220000000800 */
[----:B------:R-:W-:Y:S01]  /*00e0*/  MOV R19, 0x68 ;  /* 0x0000006800137802 */ /* 0x000fe20000000f00 */
[----:B------:R-:W1:Y:S01]  /*00f0*/  LDCU.64 UR4, c[0x4][0x50] ;  /* 0x01000a00ff0477ac */ /* 0x000e620008000a00 */
[----:B------:R-:W-:Y:S02]  /*0100*/  IMAD.MOV.U32 R6, RZ, RZ, R2 ;  /* 0x000000ffff067224 */ /* 0x000fe400078e0002 */
[----:B------:R-:W-:-:S03]  /*0110*/  IMAD.MOV.U32 R7, RZ, RZ, R18 ;  /* 0x000000ffff077224 */ /* 0x000fc600078e0012 */
[----:B------:R-:W0:Y:S08]  /*0120*/  LDC R11, c[0x0][0x3bc] ;  /* 0x0000ef00ff0b7b82 */ /* 0x000e300000000800 */
[----:B------:R-:W2:Y:S01]  /*0130*/  LDC R0, c[0x0][0x3c0] ;  /* 0x0000f000ff007b82 */ /* 0x000ea20000000800 */
[----:B-1----:R-:W-:Y:S02]  /*0140*/  IMAD.U32 R4, RZ, RZ, UR4 ;  /* 0x00000004ff047e24 */ /* 0x002fe4000f8e00ff */
[----:B------:R-:W-:-:S05]  /*0150*/  IMAD.U32 R5, RZ, RZ, UR5 ;  /* 0x00000005ff057e24 */ /* 0x000fca000f8e00ff */
[----:B------:R1:W3:Y:S01]  /*0160*/  LDC.64 R8, c[0x4][R19] ;  /* 0x0100000013087b82 */ /* 0x0002e20000000a00 */
[----:B0-----:R1:W-:Y:S04]  /*0170*/  STL.64 [R1], R10 ;  /* 0x0000000a01007387 */ /* 0x0013e80000100a00 */
[----:B--2---:R1:W-:Y:S02]  /*0180*/  STL [R1+0x8], R0 ;  /* 0x0000080001007387 */ /* 0x0043e40000100800 */
[----:B------:R-:W-:-:S07]  /*0190*/  LEPC R20, `(.L_x_1) ;  /* 0x000000001014794e */ /* 0x000fce0000000000 */
[----:B-1-3--:R-:W-:Y:S05]  /*01a0*/  CALL.ABS.NOINC R8 ;  /* 0x0000000008007343 */ /* 0x00afea0003c00000 */
.L_x_1:
[----:B------:R-:W0:Y:S01]  /*01b0*/  LDC R0, c[0x0][0x3b8] ;  /* 0x0000ee00ff007b82 */ /* 0x000e220000000800 */
[----:B------:R-:W1:Y:S01]  /*01c0*/  LDCU.64 UR4, c[0x4][0x58] ;  /* 0x01000b00ff0477ac */ /* 0x000e620008000a00 */
[----:B------:R-:W-:Y:S02]  /*01d0*/  IMAD.MOV.U32 R6, RZ, RZ, R2 ;  /* 0x000000ffff067224 */ /* 0x000fe400078e0002 */
[----:B------:R-:W-:-:S04]  /*01e0*/  IMAD.MOV.U32 R7, RZ, RZ, R18 ;  /* 0x000000ffff077224 */ /* 0x000fc800078e0012 */
[----:B------:R2:W3:Y:S01]  /*01f0*/  LDC.64 R8, c[0x4][R19] ;  /* 0x0100000013087b82 */ /* 0x0004e20000000a00 */
[----:B-1----:R-:W-:Y:S02]  /*0200*/  IMAD.U32 R4, RZ, RZ, UR4 ;  /* 0x00000004ff047e24 */ /* 0x002fe4000f8e00ff */
[----:B------:R-:W-:Y:S01]  /*0210*/  IMAD.U32 R5, RZ, RZ, UR5 ;  /* 0x00000005ff057e24 */ /* 0x000fe2000f8e00ff */
[----:B0-----:R2:W-:Y:S06]  /*0220*/  STL [R1], R0 ;  /* 0x0000000001007387 */ /* 0x0015ec0000100800 */
[----:B------:R-:W-:-:S07]  /*0230*/  LEPC R20, `(.L_x_2) ;  /* 0x000000001014794e */ /* 0x000fce0000000000 */
[----:B--23--:R-:W-:Y:S05]  /*0240*/  CALL.ABS.NOINC R8 ;  /* 0x0000000008007343 */ /* 0x00cfea0003c00000 */
.L_x_2:
[----:B------:R-:W0:Y:S01]  /*0250*/  LDC.64 R8, c[0x0][0x388] ;  /* 0x0000e200ff087b82 */ /* 0x000e220000000a00 */
[----:B------:R-:W1:Y:S01]  /*0260*/  LDCU.64 UR4, c[0x4][0x28] ;  /* 0x01000500ff0477ac */ /* 0x000e620008000a00 */
[----:B------:R-:W-:Y:S02]  /*0270*/  IMAD.MOV.U32 R6, RZ, RZ, R2 ;  /* 0x000000ffff067224 */ /* 0x000fe400078e0002 */
[----:B------:R-:W-:-:S04]  /*0280*/  IMAD.MOV.U32 R7, RZ, RZ, R18 ;  /* 0x000000ffff077224 */ /* 0x000fc800078e0012 */
[----:B------:R-:W2:Y:S08]  /*0290*/  LDC.64 R10, c[0x0][0x390] ;  /* 0x0000e400ff0a7b82 */ /* 0x000eb00000000a00 */
[----:B------:R-:W3:Y:S01]  /*02a0*/  LDC.64 R12, c[0x0][0x398] ;  /* 0x0000e600ff0c7b82 */ /* 0x000ee20000000a00 */
[----:B-1----:R-:W-:Y:S02]  /*02b0*/  IMAD.U32 R4, RZ, RZ, UR4 ;  /* 0x00000004ff047e24 */ /* 0x002fe4000f8e00ff */
[----:B------:R-:W-:-:S05]  /*02c0*/  IMAD.U32 R5, RZ, RZ, UR5 ;  /* 0x00000005ff057e24 */ /* 0x000fca000f8e00ff */
[----:B------:R-:W1:Y:S01]  /*02d0*/  LDC R0, c[0x0][0x380] ;  /* 0x0000e000ff007b82 */ /* 0x000e620000000800 */
[----:B0-----:R0:W-:Y:S04]  /*02e0*/  STL.64 [R1+0x8], R8 ;  /* 0x0000080801007387 */ /* 0x0011e80000100a00 */
[----:B--2---:R0:W-:Y:S03]  /*02f0*/  STL.64 [R1+0x10], R10 ;  /* 0x0000100a01007387 */ /* 0x0041e60000100a00 */
[----:B------:R0:W2:Y:S01]  /*0300*/  LDC.64 R14, c[0x4][R19] ;  /* 0x01000000130e7b82 */ /* 0x0000a20000000a00 */
[----:B---3--:R0:W-:Y:S07]  /*0310*/  STL.64 [R1+0x18], R12 ;  /* 0x0000180c01007387 */ /* 0x0081ee0000100a00 */
[----:B------:R-:W3:Y:S01]  /*0320*/  LDC.64 R16, c[0x0][0x358] ;  /* 0x0000d600ff107b82 */ /* 0x000ee20000000a00 */
[----:B-1----:R0:W-:Y:S02]  /*0330*/  STL [R1], R0 ;  /* 0x0000000001007387 */ /* 0x0021e40000100800 */
[----:B------:R-:W-:-:S07]  /*0340*/  LEPC R20, `(.L_x_3) ;  /* 0x000000001014794e */ /* 0x000fce0000000000 */
[----:B0-23--:R-:W-:Y:S05]  /*0350*/  CALL.ABS.NOINC R14 ;  /* 0x000000000e007343 */ /* 0x00dfea0003c00000 */
.L_x_3:
[----:B------:R-:W0:Y:S01]  /*0360*/  LDC.64 R8, c[0x0][0x3b0] ;  /* 0x0000ec00ff087b82 */ /* 0x000e220000000a00 */
[C---:B------:R-:W-:Y:S02]  /*0370*/  R2UR UR4, R16.reuse ;  /* 0x00000000100472ca */ /* 0x040fe400000e0000 */
[C---:B------:R-:W-:Y:S02]  /*0380*/  R2UR UR5, R17.reuse ;  /* 0x00000000110572ca */ /* 0x040fe400000e0000 */
[----:B------:R-:W-:Y:S02]  /*0390*/  R2UR UR6, R16 ;  /* 0x00000000100672ca */ /* 0x000fe400000e0000 */
[----:B------:R-:W-:-:S09]  /*03a0*/  R2UR UR7, R17 ;  /* 0x00000000110772ca */ /* 0x000fd200000e0000 */
[----:B0-----:R-:W2:Y:S01]  /*03b0*/  LDG.E.64 R10, desc[UR4][R8.64] ;  /* 0x00000004080a7981 */ /* 0x001ea2000c1e1b00 */
[----:B------:R0:W1:Y:S01]  /*03c0*/  LDC.64 R14, c[0x4][R19] ;  /* 0x01000000130e7b82 */ /* 0x0000620000000a00 */
[----:B------:R-:W3:Y:S02]  /*03d0*/  LDCU.64 UR4, c[0x4][0x60] ;  /* 0x01000c00ff0477ac */ /* 0x000ee40008000a00 */
[----:B------:R-:W4:Y:S01]  /*03e0*/  LDG.E.64 R12, desc[UR6][R8.64+0x110] ;  /* 0x00011006080c7981 */ /* 0x000f22000c1e1b00 */
[----:B------:R-:W-:Y:S02]  /*03f0*/  IMAD.MOV.U32 R6, RZ, RZ, R2 ;  /* 0x000000ffff067224 */ /* 0x000fe400078e0002 */
[----:B------:R-:W-:Y:S02]  /*0400*/  IMAD.MOV.U32 R7, RZ, RZ, R18 ;  /* 0x000000ffff077224 */ /* 0x000fe400078e0012 */
[----:B---3--:R-:W-:Y:S02]  /*0410*/  IMAD.U32 R4, RZ, RZ, UR4 ;  /* 0x00000004ff047e24 */ /* 0x008fe4000f8e00ff */
[----:B------:R-:W-:Y:S01]  /*0420*/  IMAD.U32 R5, RZ, RZ, UR5 ;  /* 0x00000005ff057e24 */ /* 0x000fe2000f8e00ff */
[----:B--2---:R0:W-:Y:S04]  /*0430*/  STL.64 [R1], R10 ;  /* 0x0000000a01007387 */ /* 0x0041e80000100a00 */
[----:B-1--4-:R0:W-:Y:S02]  /*0440*/  STL.64 [R1+0x8], R12 ;  /* 0x0000080c01007387 */ /* 0x0121e40000100a00 */
[----:B------:R-:W-:-:S07]  /*0450*/  LEPC R20, `(.L_x_4) ;  /* 0x000000001014794e */ /* 0x000fce0000000000 */
[----:B0-----:R-:W-:Y:S05]  /*0460*/  CALL.ABS.NOINC R14 ;  /* 0x000000000e007343 */ /* 0x001fea0003c00000 */
.L_x_4:
[----:B------:R-:W0:Y:S01]  /*0470*/  LDC.64 R8, c[0x0][0x3a0] ;  /* 0x0000e800ff087b82 */ /* 0x000e220000000a00 */
[C---:B------:R-:W-:Y:S02]  /*0480*/  R2UR UR4, R16.reuse ;  /* 0x00000000100472ca */ /* 0x040fe400000e0000 */
[C---:B------:R-:W-:Y:S02]  /*0490*/  R2UR UR5, R17.reuse ;  /* 0x00000000110572ca */ /* 0x040fe400000e0000 */
[C---:B------:R-:W-:Y:S02]  /*04a0*/  R2UR UR6, R16.reuse ;  /* 0x00000000100672ca */ /* 0x040fe400000e0000 */
[C---:B------:R-:W-:Y:S02]  /*04b0*/  R2UR UR7, R17.reuse ;  /* 0x00000000110772ca */ /* 0x040fe400000e0000 */
[----:B------:R-:W-:Y:S02]  /*04c0*/  R2UR UR8, R16 ;  /* 0x00000000100872ca */ /* 0x000fe400000e0000 */
[----:B------:R-:W-:-:S05]  /*04d0*/  R2UR UR9, R17 ;  /* 0x00000000110972ca */ /* 0x000fca00000e0000 */
[----:B0-----:R-:W2:Y:S01]  /*04e0*/  LDG.E R10, desc[UR4][R8.64] ;  /* 0x00000004080a7981 */ /* 0x001ea2000c1e1900 */
[----:B------:R0:W1:Y:S01]  /*04f0*/  LDC.64 R12, c[0x4][R19] ;  /* 0x01000000130c7b82 */ /* 0x0000620000000a00 */
[----:B------:R-:W3:Y:S02]  /*0500*/  LDCU.64 UR4, c[0x4][0x30] ;  /* 0x01000600ff0477ac */ /* 0x000ee40008000a00 */
[----:B------:R-:W2:Y:S04]  /*0510*/  LDG.E R11, desc[UR6][R8.64+0x4] ;  /* 0x00000406080b7981 */ /* 0x000ea8000c1e1900 */
[----:B------:R-:W4:Y:S01]  /*0520*/  LDG.E R0, desc[UR8][R8.64+0x8] ;  /* 0x0000080808007981 */ /* 0x000f22000c1e1900 */
[----:B------:R-:W-:Y:S02]  /*0530*/  IMAD.MOV.U32 R6, RZ, RZ, R2 ;  /* 0x000000ffff067224 */ /* 0x000fe400078e0002 */
[----:B------:R-:W-:-:S02]  /*0540*/  IMAD.MOV.U32 R7, RZ, RZ, R18 ;  /* 0x000000ffff077224 */ /* 0x000fc400078e0012 */
[----:B---3--:R-:W-:Y:S02]  /*0550*/  IMAD.U32 R4, RZ, RZ, UR4 ;  /* 0x00000004ff047e24 */ /* 0x008fe4000f8e00ff */
[----:B------:R-:W-:Y:S01]  /*0560*/  IMAD.U32 R5, RZ, RZ, UR5 ;  /* 0x00000005ff057e24 */ /* 0x000fe2000f8e00ff */
[----:B--2---:R0:W-:Y:S04]  /*0570*/  STL.64 [R1], R10 ;  /* 0x0000000a01007387 */ /* 0x0041e80000100a00 */
[----:B-1--4-:R0:W-:Y:S02]  /*0580*/  STL [R1+0x8], R0 ;  /* 0x0000080001007387 */ /* 0x0121e40000100800 */
[----:B------:R-:W-:-:S07]  /*0590*/  LEPC R20, `(.L_x_5) ;  /* 0x000000001014794e */ /* 0x000fce0000000000 */
[----:B0-----:R-:W-:Y:S05]  /*05a0*/  CALL.ABS.NOINC R12 ;  /* 0x000000000c007343 */ /* 0x001fea0003c00000 */
.L_x_5:
[----:B------:R-:W0:Y:S01]  /*05b0*/  LDC.64 R8, c[0x0][0x3a8] ;  /* 0x0000ea00ff087b82 */ /* 0x000e220000000a00 */
[C---:B------:R-:W-:Y:S02]  /*05c0*/  R2UR UR4, R16.reuse ;  /* 0x00000000100472ca */ /* 0x040fe400000e0000 */
[C---:B------:R-:W-:Y:S02]  /*05d0*/  R2UR UR5, R17.reuse ;  /* 0x00000000110572ca */ /* 0x040fe400000e0000 */
[C---:B------:R-:W-:Y:S02]  /*05e0*/  R2UR UR6, R16.reuse ;  /* 0x00000000100672ca */ /* 0x040fe400000e0000 */
[C---:B------:R-:W-:Y:S02]  /*05f0*/  R2UR UR7, R17.reuse ;  /* 0x00000000110772ca */ /* 0x040fe400000e0000 */
[----:B------:R-:W-:Y:S02]  /*0600*/  R2UR UR8, R16 ;  /* 0x00000000100872ca */ /* 0x000fe400000e0000 */
[----:B------:R-:W-:-:S05]  /*0610*/  R2UR UR9, R17 ;  /* 0x00000000110972ca */ /* 0x000fca00000e0000 */
[----:B0-----:R-:W2:Y:S01]  /*0620*/  LDG.E.64 R10, desc[UR4][R8.64] ;  /* 0x00000004080a7981 */ /* 0x001ea2000c1e1b00 */
[----:B------:R0:W1:Y:S01]  /*0630*/  LDC.64 R22, c[0x4][R19] ;  /* 0x0100000013167b82 */ /* 0x0000620000000a00 */
[----:B------:R-:W3:Y:S02]  /*0640*/  LDCU.64 UR4, c[0x4][0x38] ;  /* 0x01000700ff0477ac */ /* 0x000ee40008000a00 */
[----:B------:R-:W4:Y:S04]  /*0650*/  LDG.E.64 R12, desc[UR6][R8.64+0x8] ;  /* 0x00000806080c7981 */ /* 0x000f28000c1e1b00 */
[----:B------:R-:W5:Y:S01]  /*0660*/  LDG.E.64 R14, desc[UR8][R8.64+0x10] ;  /* 0x00001008080e7981 */ /* 0x000f62000c1e1b00 */
[----:B------:R-:W-:Y:S02]  /*0670*/  IMAD.MOV.U32 R6, RZ, RZ, R2 ;  /* 0x000000ffff067224 */ /* 0x000fe400078e0002 */
[----:B------:R-:W-:-:S02]  /*0680*/  IMAD.MOV.U32 R7, RZ, RZ, R18 ;  /* 0x000000ffff077224 */ /* 0x000fc400078e0012 */
[----:B---3--:R-:W-:Y:S02]  /*0690*/  IMAD.U32 R4, RZ, RZ, UR4 ;  /* 0x00000004ff047e24 */ /* 0x008fe4000f8e00ff */
[----:B------:R-:W-:Y:S01]  /*06a0*/  IMAD.U32 R5, RZ, RZ, UR5 ;  /* 0x00000005ff057e24 */ /* 0x000fe2000f8e00ff */
[----:B--2---:R0:W-:Y:S04]  /*06b0*/  STL.64 [R1], R10 ;  /* 0x0000000a01007387 */ /* 0x0041e80000100a00 */
[----:B----4-:R0:W-:Y:S04]  /*06c0*/  STL.64 [R1+0x8], R12 ;  /* 0x0000080c01007387 */ /* 0x0101e80000100a00 */
[----:B-1---5:R0:W-:Y:S02]  /*06d0*/  STL.64 [R1+0x10], R14 ;  /* 0x0000100e01007387 */ /* 0x0221e40000100a00 */
[----:B------:R-:W-:-:S07]  /*06e0*/  LEPC R20, `(.L_x_6) ;  /* 0x000000001014794e */ /* 0x000fce0000000000 */
[----:B0-----:R-:W-:Y:S05]  /*06f0*/  CALL.ABS.NOINC R22 ;  /* 0x0000000016007343 */ /* 0x001fea0003c00000 */
.L_x_6:
[----:B------:R-:W0:Y:S01]  /*0700*/  LDC.64 R8, c[0x0][0x390] ;  /* 0x0000e400ff087b82 */ /* 0x000e220000000a00 */
[C---:B------:R-:W-:Y:S02]  /*0710*/  R2UR UR4, R16.reuse ;  /* 0x00000000100472ca */ /* 0x040fe400000e0000 */
[C---:B------:R-:W-:Y:S02]  /*0720*/  R2UR UR5, R17.reuse ;  /* 0x00000000110572ca */ /* 0x040fe400000e0000 */
[C---:B------:R-:W-:Y:S02]  /*0730*/  R2UR UR6, R16.reuse ;  /* 0x00000000100672ca */ /* 0x040fe400000e0000 */
[----:B------:R-:W-:Y:S01]  /*0740*/  R2UR UR7, R17 ;  /* 0x00000000110772ca */ /* 0x000fe200000e0000 */
[----:B------:R-:W1:Y:S08]  /*0750*/  LDC.64 R12, c[0x0][0x388] ;  /* 0x0000e200ff0c7b82 */ /* 0x000e700000000a00 */
[----:B0-----:R-:W2:Y:S04]  /*0760*/  LDG.E.64 R4, desc[UR4][R8.64] ;  /* 0x0000000408047981 */ /* 0x001ea8000c1e1b00 */
[----:B-1----:R-:W2:Y:S01]  /*0770*/  LDG.E.64 R6, desc[UR6][R12.64] ;  /* 0x000000060c067981 */ /* 0x002ea2000c1e1b00 */
[----:B------:R-:W0:Y:S01]  /*0780*/  LDC.64 R22, c[0x0][0x398] ;  /* 0x0000e600ff167b82 */ /* 0x000e220000000a00 */
[----:B------:R-:W-:-:S02]  /*0790*/  R2UR UR8, R16 ;  /* 0x00000000100872ca */ /* 0x000fc400000e0000 */
[C---:B------:R-:W-:Y:S02]  /*07a0*/  R2UR UR9, R17.reuse ;  /* 0x00000000110972ca */ /* 0x040fe400000e0000 */
[C---:B------:R-:W-:Y:S02]  /*07b0*/  R2UR UR10, R16.reuse ;  /* 0x00000000100a72ca */ /* 0x040fe400000e0000 */
[C---:B------:R-:W-:Y:S02]  /*07c0*/  R2UR UR11, R17.reuse ;  /* 0x00000000110b72ca */ /* 0x040fe400000e0000 */
[----:B------:R-:W-:Y:S02]  /*07d0*/  R2UR UR12, R16 ;  /* 0x00000000100c72ca */ /* 0x000fe400000e0000 */
[----:B------:R-:W-:Y:S01]  /*07e0*/  R2UR UR13, R17 ;  /* 0x00000000110d72ca */ /* 0x000fe200000e0000 */
[-C--:B--2---:R-:W-:Y:S02]  /*07f0*/  IMAD R3, R7, R4.reuse, RZ ;  /* 0x0000000407037224 */ /* 0x084fe400078e02ff */
[----:B------:R-:W-:-:S04]  /*0800*/  IMAD.WIDE.U32 R10, R6, R4, RZ ;  /* 0x00000004060a7225 */ /* 0x000fc800078e00ff */
[----:B------:R-:W-:-:S04]  /*0810*/  IMAD R3, R5, R6, R3 ;  /* 0x0000000605037224 */ /* 0x000fc800078e0203 */
[----:B------:R-:W-:-:S05]  /*0820*/  IMAD.IADD R11, R11, 0x1, R3 ;  /* 0x000000010b0b7824 */ /* 0x000fca00078e0203 */
[----:B0-----:R0:W-:Y:S01]  /*0830*/  STG.E.64 desc[UR4][R22.64], R10 ;  /* 0x0000000a16007986 */ /* 0x0011e2000c101b04 */
[----:B------:R-:W1:Y:S03]  /*0840*/  LDCU.64 UR4, c[0x4][0x48] ;  /* 0x01000900ff0477ac */ /* 0x000e660008000a00 */
[----:B------:R-:W2:Y:S04]  /*0850*/  LDG.E.64 R12, desc[UR6][R12.64] ;  /* 0x000000060c0c7981 */ /* 0x000ea8000c1e1b00 */
[----:B------:R-:W3:Y:S04]  /*0860*/  LDG.E.64 R14, desc[UR8][R8.64] ;  /* 0x00000008080e7981 */ /* 0x000ee8000c1e1b00 */
[----:B------:R-:W4:Y:S04]  /*0870*/  LDG.E.64 R16, desc[UR10][R8.64+0x8] ;  /* 0x0000080a08107981 */ /* 0x000f28000c1e1b00 */
[----:B------:R-:W5:Y:S01]  /*0880*/  LDG.E.64 R20, desc[UR12][R8.64+0x10] ;  /* 0x0000100c08147981 */ /* 0x000f62000c1e1b00 */
[----:B0-----:R0:W0:Y:S01]  /*0890*/  LDC.64 R22, c[0x4][R19] ;  /* 0x0100000013167b82 */ /* 0x0010220000000a00 */
[----:B------:R-:W-:-:S02]  /*08a0*/  IMAD.MOV.U32 R6, RZ, RZ, R2 ;  /* 0x000000ffff067224 */ /* 0x000fc400078e0002 */
[----:B------:R0:W-:Y:S01]  /*08b0*/  STL.64 [R1+0x20], R10 ;  /* 0x0000200a01007387 */ /* 0x0001e20000100a00 */
[----:B-1----:R-:W-:Y:S02]  /*08c0*/  IMAD.U32 R4, RZ, RZ, UR4 ;  /* 0x00000004ff047e24 */ /* 0x002fe4000f8e00ff */
[----:B------:R-:W-:Y:S02]  /*08d0*/  IMAD.U32 R5, RZ, RZ, UR5 ;  /* 0x00000005ff057e24 */ /* 0x000fe4000f8e00ff */
[----:B------:R-:W-:Y:S01]  /*08e0*/  IMAD.MOV.U32 R7, RZ, RZ, R18 ;  /* 0x000000ffff077224 */ /* 0x000fe200078e0012 */
[----:B--2---:R1:W-:Y:S04]  /*08f0*/  STL.64 [R1], R12 ;  /* 0x0000000c01007387 */ /* 0x0043e80000100a00 */
[----:B---3--:R1:W-:Y:S04]  /*0900*/  STL.64 [R1+0x8], R14 ;  /* 0x0000080e01007387 */ /* 0x0083e80000100a00 */
[----:B----4-:R1:W-:Y:S04]  /*0910*/  STL.64 [R1+0x10], R16 ;  /* 0x0000101001007387 */ /* 0x0103e80000100a00 */
[----:B0----5:R1:W-:Y:S02]  /*0920*/  STL.64 [R1+0x18], R20 ;  /* 0x0000181401007387 */ /* 0x0213e40000100a00 */
[----:B-1----:R-:W-:-:S07]  /*0930*/  LEPC R20, `(.L_x_7) ;  /* 0x000000001014794e */ /* 0x002fce0000000000 */
[----:B------:R-:W-:Y:S05]  /*0940*/  CALL.ABS.NOINC R22 ;  /* 0x0000000016007343 */ /* 0x000fea0003c00000 */
.L_x_7:
[----:B------:R-:W-:Y:S05]  /*0950*/  EXIT ;  /* 0x000000000000794d */ /* 0x000fea0003800000 */
.L_x_8:
        /* <DEDUP_REMOVED lines=10> */
.L_x_56:


//--------------------- .text.arrayTestMod        --------------------------
	.section	.text.arrayTestMod,"ax",@progbits
	.align	128
        .global         arrayTestMod
        .type           arrayTestMod,@function
        .size           arrayTestMod,(.L_x_57 - arrayTestMod)
        .other          arrayTestMod,@"STO_CUDA_ENTRY STV_DEFAULT"
arrayTestMod:
.text.arrayTestMod:
        /* <DEDUP_REMOVED lines=9> */
[----:B-1----:R-:W-:-:S03]  /*0090*/  IMAD.MOV R0, RZ, RZ, -R0 ;  /* 0x000000ffff007224 */ /* 0x002fc600078e0a00 */
[----:B---3--:R-:W-:Y:S02]  /*00a0*/  IADD3.X R16, PT, PT, RZ, UR7, RZ, P1, !PT ;  /* 0x00000007ff107c10 */ /* 0x008fe40008ffe4ff */
[----:B------:R-:W-:-:S13]  /*00b0*/  ISETP.NE.AND P0, PT, R0, UR4, PT ;  /* 0x0000000400007c0c */ /* 0x000fda000bf05270 */
[----:B------:R-:W-:Y:S05]  /*00c0*/  @P0 EXIT ;  /* 0x000000000000094d */ /* 0x000fea0003800000 */
[----:B------:R-:W0:Y:S01]  /*00d0*/  LDC.64 R10, c[0x0][0x388] ;  /* 0x0000e200ff0a7b82 */ /* 0x000e220000000a00 */
[----:B------:R-:W-:Y:S01]  /*00e0*/  MOV R17, 0x68 ;  /* 0x0000006800117802 */ /* 0x000fe20000000f00 */
[----:B------:R-:W1:Y:S01]  /*00f0*/  LDCU.64 UR4, c[0x4][0x28] ;  /* 0x01000500ff0477ac */ /* 0x000e620008000a00 */
[----:B------:R-:W-:Y:S01]  /*0100*/  IMAD.MOV.U32 R6, RZ, RZ, R2 ;  /* 0x000000ffff067224 */ /* 0x000fe200078e0002 */
[----:B------:R-:W-:Y:S01]  /*0110*/  MOV R7, R16 ;  /* 0x0000001000077202 */ /* 0x000fe20000000f00 */
[----:B------:R-:W2:Y:S03]  /*0120*/  LDCU.64 UR36, c[0x0][0x358] ;  /* 0x00006b00ff2477ac */ /* 0x000ea60008000a00 */
[----:B------:R-:W3:Y:S08]  /*0130*/  LDC.64 R12, c[0x0][0x390] ;  /* 0x0000e400ff0c7b82 */ /* 0x000ef00000000a00 */
[----:B------:R-:W4:Y:S01]  /*0140*/  LDC.64 R14, c[0x0][0x398] ;  /* 0x0000e600ff0e7b82 */ /* 0x000f220000000a00 */
[----:B-1----:R-:W-:Y:S01]  /*0150*/  IMAD.U32 R4, RZ, RZ, UR4 ;  /* 0x00000004ff047e24 */ /* 0x002fe2000f8e00ff */
[----:B------:R-:W-:-:S06]  /*0160*/  MOV R5, UR5 ;  /* 0x0000000500057c02 */ /* 0x000fcc0008000f00 */
[----:B------:R-:W1:Y:S01]  /*0170*/  LDC R0, c[0x0][0x380] ;  /* 0x0000e000ff007b82 */ /* 0x000e620000000800 */
[----:B0-----:R0:W-:Y:S04]  /*0180*/  STL.64 [R1+0x8], R10 ;  /* 0x0000080a01007387 */ /* 0x0011e80000100a00 */
[----:B---3--:R0:W-:Y:S03]  /*0190*/  STL.64 [R1+0x10], R12 ;  /* 0x0000100c01007387 */ /* 0x0081e60000100a00 */
[----:B------:R0:W3:Y:S01]  /*01a0*/  LDC.64 R8, c[0x4][R17] ;  /* 0x0100000011087b82 */ /* 0x0000e20000000a00 */
[----:B----4-:R0:W-:Y:S04]  /*01b0*/  STL.64 [R1+0x18], R14 ;  /* 0x0000180e01007387 */ /* 0x0101e80000100a00 */
[----:B-12---:R0:W-:Y:S02]  /*01c0*/  STL [R1], R0 ;  /* 0x0000000001007387 */ /* 0x0061e40000100800 */
[----:B------:R-:W-:-:S07]  /*01d0*/  LEPC R20, `(.L_x_9) ;  /* 0x000000001014794e */ /* 0x000fce0000000000 */
[----:B0--3--:R-:W-:Y:S05]  /*01e0*/  CALL.ABS.NOINC R8 ;  /* 0x0000000008007343 */ /* 0x009fea0003c00000 */
.L_x_9:
[----:B------:R-:W0:Y:S01]  /*01f0*/  LDC.64 R8, c[0x0][0x3a0] ;  /* 0x0000e800ff087b82 */ /* 0x000e220000000a00 */
[----:B------:R-:W1:Y:S01]  /*0200*/  LDCU.64 UR4, c[0x4][0x30] ;  /* 0x01000600ff0477ac */ /* 0x000e620008000a00 */
[----:B0-----:R-:W2:Y:S04]  /*0210*/  LDG.E R10, desc[UR36][R8.64] ;  /* 0x00000024080a7981 */ /* 0x001ea8000c1e1900 */
[----:B------:R-:W2:Y:S04]  /*0220*/  LDG.E R11, desc[UR36][R8.64+0x4] ;  /* 0x00000424080b7981 */ /* 0x000ea8000c1e1900 */
[----:B------:R-:W3:Y:S01]  /*0230*/  LDG.E R0, desc[UR36][R8.64+0x8] ;  /* 0x0000082408007981 */ /* 0x000ee2000c1e1900 */
[----:B------:R0:W4:Y:S01]  /*0240*/  LDC.64 R12, c[0x4][R17] ;  /* 0x01000000110c7b82 */ /* 0x0001220000000a00 */
[----:B-1----:R-:W-:Y:S01]  /*0250*/  IMAD.U32 R4, RZ, RZ, UR4 ;  /* 0x00000004ff047e24 */ /* 0x002fe2000f8e00ff */
[----:B------:R-:W-:Y:S01]  /*0260*/  MOV R5, UR5 ;  /* 0x0000000500057c02 */ /* 0x000fe20008000f00 */
[----:B------:R-:W-:Y:S01]  /*0270*/  IMAD.MOV.U32 R6, RZ, RZ, R2 ;  /* 0x000000ffff067224 */ /* 0x000fe200078e0002 */
[----:B------:R-:W-:Y:S01]  /*0280*/  MOV R7, R16 ;  /* 0x0000001000077202 */ /* 0x000fe20000000f00 */
[----:B--2---:R0:W-:Y:S04]  /*0290*/  STL.64 [R1], R10 ;  /* 0x0000000a01007387 */ /* 0x0041e80000100a00 */
[----:B---34-:R0:W-:Y:S02]  /*02a0*/  STL [R1+0x8], R0 ;  /* 0x0000080001007387 */ /* 0x0181e40000100800 */
[----:B------:R-:W-:-:S07]  /*02b0*/  LEPC R20, `(.L_x_10) ;  /* 0x000000001014794e */ /* 0x000fce0000000000 */
[----:B0-----:R-:W-:Y:S05]  /*02c0*/  CALL.ABS.NOINC R12 ;  /* 0x000000000c007343 */ /* 0x001fea0003c00000 */
.L_x_10:
[----:B------:R-:W0:Y:S01]  /*02d0*/  LDC.64 R8, c[0x0][0x3a8] ;  /* 0x0000ea00ff087b82 */ /* 0x000e220000000a00 */
[----:B------:R-:W1:Y:S01]  /*02e0*/  LDCU.64 UR4, c[0x4][0x38] ;  /* 0x01000700ff0477ac */ /* 0x000e620008000a00 */
[----:B0-----:R-:W2:Y:S04]  /*02f0*/  LDG.E.64 R10, desc[UR36][R8.64] ;  /* 0x00000024080a7981 */ /* 0x001ea8000c1e1b00 */
[----:B------:R-:W3:Y:S04]  /*0300*/  LDG.E.64 R12, desc[UR36][R8.64+0x8] ;  /* 0x00000824080c7981 */ /* 0x000ee8000c1e1b00 */
[----:B------:R-:W4:Y:S01]  /*0310*/  LDG.E.64 R14, desc[UR36][R8.64+0x10] ;  /* 0x00001024080e7981 */ /* 0x000f22000c1e1b00 */
[----:B------:R0:W0:Y:S01]  /*0320*/  LDC.64 R18, c[0x4][R17] ;  /* 0x0100000011127b82 */ /* 0x0000220000000a00 */
[----:B-1----:R-:W-:Y:S01]  /*0330*/  IMAD.U32 R4, RZ, RZ, UR4 ;  /* 0x00000004ff047e24 */ /* 0x002fe2000f8e00ff */
[----:B------:R-:W-:Y:S01]  /*0340*/  MOV R5, UR5 ;  /* 0x0000000500057c02 */ /* 0x000fe20008000f00 */
[----:B------:R-:W-:Y:S01]  /*0350*/  IMAD.MOV.U32 R6, RZ, RZ, R2 ;  /* 0x000000ffff067224 */ /* 0x000fe200078e0002 */
[----:B------:R-:W-:Y:S01]  /*0360*/  MOV R7, R16 ;  /* 0x0000001000077202 */ /* 0x000fe20000000f00 */
[----:B--2---:R1:W-:Y:S04]  /*0370*/  STL.64 [R1], R10 ;  /* 0x0000000a01007387 */ /* 0x0043e80000100a00 */
[----:B---3--:R1:W-:Y:S04]  /*0380*/  STL.64 [R1+0x8], R12 ;  /* 0x0000080c01007387 */ /* 0x0083e80000100a00 */
[----:B0---4-:R1:W-:Y:S02]  /*0390*/  STL.64 [R1+0x10], R14 ;  /* 0x0000100e01007387 */ /* 0x0113e40000100a00 */
[----:B------:R-:W-:-:S07]  /*03a0*/  LEPC R20, `(.L_x_11) ;  /* 0x000000001014794e */ /* 0x000fce0000000000 */
[----:B-1----:R-:W-:Y:S05]  /*03b0*/  CALL.ABS.NOINC R18 ;  /* 0x0000000012007343 */ /* 0x002fea0003c00000 */
.L_x_11:
[----:B------:R-:W0:Y:S01]  /*03c0*/  LDC.64 R8, c[0x0][0x390] ;  /* 0x0000e400ff087b82 */ /* 0x000e220000000a00 */
[----:B------:R-:W1:Y:S07]  /*03d0*/  LDCU.64 UR4, c[0x4][0x48] ;  /* 0x01000900ff0477ac */ /* 0x000e6e0008000a00 */
[----:B------:R-:W2:Y:S01]  /*03e0*/  LDC.64 R6, c[0x0][0x388] ;  /* 0x0000e200ff067b82 */ /* 0x000ea20000000a00 */
[----:B0-----:R-:W3:Y:S04]  /*03f0*/  LDG.E.64 R4, desc[UR36][R8.64] ;  /* 0x0000002408047981 */ /* 0x001ee8000c1e1b00 */
[----:B--2---:R-:W3:Y:S03]  /*0400*/  LDG.E.64 R10, desc[UR36][R6.64] ;  /* 0x00000024060a7981 */ /* 0x004ee6000c1e1b00 */
[----:B------:R-:W0:Y:S01]  /*0410*/  LDC.64 R22, c[0x0][0x398] ;  /* 0x0000e600ff167b82 */ /* 0x000e220000000a00 */
[----:B---3--:R-:W-:-:S02]  /*0420*/  IMAD R3, R11, R4, RZ ;  /* 0x000000040b037224 */ /* 0x008fc400078e02ff */
[----:B------:R-:W-:-:S04]  /*0430*/  IMAD.WIDE.U32 R12, R10, R4, RZ ;  /* 0x000000040a0c7225 */ /* 0x000fc800078e00ff */
[----:B------:R-:W-:Y:S01]  /*0440*/  IMAD R3, R5, R10, R3 ;  /* 0x0000000a05037224 */ /* 0x000fe200078e0203 */
[----:B------:R-:W-:-:S03]  /*0450*/  MOV R10, R12 ;  /* 0x0000000c000a7202 */ /* 0x000fc60000000f00 */
[----:B------:R-:W-:-:S05]  /*0460*/  IMAD.IADD R11, R13, 0x1, R3 ;  /* 0x000000010d0b7824 */ /* 0x000fca00078e0203 */
[----:B0-----:R0:W-:Y:S04]  /*0470*/  STG.E.64 desc[UR36][R22.64], R10 ;  /* 0x0000000a16007986 */ /* 0x0011e8000c101b24 */
[----:B------:R2:W3:Y:S04]  /*0480*/  LDG.E.64 R12, desc[UR36][R6.64] ;  /* 0x00000024060c7981 */ /* 0x0004e8000c1e1b00 */
[----:B------:R-:W4:Y:S04]  /*0490*/  LDG.E.64 R14, desc[UR36][R8.64] ;  /* 0x00000024080e7981 */ /* 0x000f28000c1e1b00 */
[----:B------:R-:W5:Y:S04]  /*04a0*/  LDG.E.64 R18, desc[UR36][R8.64+0x8] ;  /* 0x0000082408127981 */ /* 0x000f68000c1e1b00 */
[----:B------:R-:W5:Y:S01]  /*04b0*/  LDG.E.64 R20, desc[UR36][R8.64+0x10] ;  /* 0x0000102408147981 */ /* 0x000f62000c1e1b00 */
[----:B0-----:R0:W0:Y:S01]  /*04c0*/  LDC.64 R22, c[0x4][R17] ;  /* 0x0100000011167b82 */ /* 0x0010220000000a00 */
[----:B-1----:R-:W-:Y:S01]  /*04d0*/  IMAD.U32 R4, RZ, RZ, UR4 ;  /* 0x00000004ff047e24 */ /* 0x002fe2000f8e00ff */
[----:B------:R-:W-:Y:S01]  /*04e0*/  MOV R5, UR5 ;  /* 0x0000000500057c02 */ /* 0x000fe20008000f00 */
[----:B------:R1:W-:Y:S01]  /*04f0*/  STL.64 [R1+0x20], R10 ;  /* 0x0000200a01007387 */ /* 0x0003e20000100a00 */
[----:B--2---:R-:W-:Y:S01]  /*0500*/  IMAD.MOV.U32 R6, RZ, RZ, R2 ;  /* 0x000000ffff067224 */ /* 0x004fe200078e0002 */
[----:B------:R-:W-:-:S02]  /*0510*/  MOV R7, R16 ;  /* 0x0000001000077202 */ /* 0x000fc40000000f00 */
[----:B---3--:R1:W-:Y:S04]  /*0520*/  STL.64 [R1], R12 ;  /* 0x0000000c01007387 */ /* 0x0083e80000100a00 */
[----:B----4-:R1:W-:Y:S04]  /*0530*/  STL.64 [R1+0x8], R14 ;  /* 0x0000080e01007387 */ /* 0x0103e80000100a00 */
[----:B-----5:R1:W-:Y:S04]  /*0540*/  STL.64 [R1+0x10], R18 ;  /* 0x0000101201007387 */ /* 0x0203e80000100a00 */
[----:B0-----:R1:W-:Y:S02]  /*0550*/  STL.64 [R1+0x18], R20 ;  /* 0x0000181401007387 */ /* 0x0013e40000100a00 */
[----:B-1----:R-:W-:-:S07]  /*0560*/  LEPC R20, `(.L_x_12) ;  /* 0x000000001014794e */ /* 0x002fce0000000000 */
[----:B------:R-:W-:Y:S05]  /*0570*/  CALL.ABS.NOINC R22 ;  /* 0x0000000016007343 */ /* 0x000fea0003c00000 */
.L_x_12:
[----:B------:R-:W-:Y:S05]  /*0580*/  EXIT ;  /* 0x000000000000794d */ /* 0x000fea0003800000 */
.L_x_13:
        /* <DEDUP_REMOVED lines=15> */
.L_x_57:


//--------------------- .text.arrayMult           --------------------------
	.section	.text.arrayMult,"ax",@progbits
	.align	128
        .global         arrayMult
        .type           arrayMult,@function
        .size           arrayMult,(.L_x_58 - arrayMult)
        .other          arrayMult,@"STO_CUDA_ENTRY STV_DEFAULT"
arrayMult:
.text.arrayMult:
[----:B------:R-:W0:Y:S01]  /*0000*/  LDC R1, c[0x0][0x37c] ;  /* 0x0000df00ff017b82 */ /* 0x000e220000000800 */
[----:B------:R-:W1:Y:S01]  /*0010*/  S2R R3, SR_TID.X ;  /* 0x0000000000037919 */ /* 0x000e620000002100 */
[----:B------:R-:W2:Y:S06]  /*0020*/  LDCU UR5, c[0x0][0x2fc] ;  /* 0x00005f80ff0577ac */ /* 0x000eac0008000800 */
[----:B------:R-:W1:Y:S01]  /*0030*/  S2UR UR6, SR_CTAID.X ;  /* 0x00000000000679c3 */ /* 0x000e620000002500 */
[----:B0-----:R-:W-:Y:S01]  /*0040*/  IADD3 R1, PT, PT, R1, -0x38, RZ ;  /* 0xffffffc801017810 */ /* 0x001fe20007ffe0ff */
[----:B------:R-:W-:Y:S01]  /*0050*/  BSSY.RECONVERGENT B6, `(.L_x_14) ;  /* 0x0000037000067945 */ /* 0x000fe20003800200 */
[----:B------:R-:W0:Y:S01]  /*0060*/  LDCU UR4, c[0x0][0x2f8] ;  /* 0x00005f00ff0477ac */ /* 0x000e220008000800 */
[----:B------:R-:W3:Y:S04]  /*0070*/  LDCU.64 UR36, c[0x0][0x358] ;  /* 0x00006b00ff2477ac */ /* 0x000ee80008000a00 */
[----:B------:R-:W1:Y:S01]  /*0080*/  LDC R18, c[0x0][0x360] ;  /* 0x0000d800ff127b82 */ /* 0x000e620000000800 */
[----:B0-----:R-:W-:-:S05]  /*0090*/  IADD3 R2, P1, PT, R1, UR4, RZ ;  /* 0x0000000401027c10 */ /* 0x001fca000ff3e0ff */
[----:B--2---:R-:W-:Y:S02]  /*00a0*/  IMAD.X R16, RZ, RZ, UR5, P1 ;  /* 0x00000005ff107e24 */ /* 0x004fe400088e06ff */
[----:B-1----:R-:W-:-:S05]  /*00b0*/  IMAD R18, R18, UR6, R3 ;  /* 0x0000000612127c24 */ /* 0x002fca000f8e0203 */
[----:B------:R-:W-:-:S13]  /*00c0*/  ISETP.NE.AND P0, PT, R18, RZ, PT ;  /* 0x000000ff1200720c */ /* 0x000fda0003f05270 */
[----:B---3--:R-:W-:Y:S05]  /*00d0*/  @P0 BRA `(.L_x_15) ;  /* 0x0000000000b80947 */ /* 0x008fea0003800000 */
[----:B------:R-:W0:Y:S01]  /*00e0*/  LDC.64 R10, c[0x0][0x388] ;  /* 0x0000e200ff0a7b82 */ /* 0x000e220000000a00 */
[----:B------:R-:W-:Y:S01]  /*00f0*/  MOV R17, 0x68 ;  /* 0x0000006800117802 */ /* 0x000fe20000000f00 */
[----:B------:R-:W1:Y:S01]  /*0100*/  LDCU.64 UR4, c[0x4][0x28] ;  /* 0x01000500ff0477ac */ /* 0x000e620008000a00 */
[----:B------:R-:W-:Y:S01]  /*0110*/  MOV R6, R2 ;  /* 0x0000000200067202 */ /* 0x000fe20000000f00 */
[----:B------:R-:W-:-:S04]  /*0120*/  IMAD.MOV.U32 R7, RZ, RZ, R16 ;  /* 0x000000ffff077224 */ /* 0x000fc800078e0010 */
[----:B------:R-:W2:Y:S08]  /*0130*/  LDC.64 R12, c[0x0][0x390] ;  /* 0x0000e400ff0c7b82 */ /* 0x000eb00000000a00 */
[----:B------:R-:W3:Y:S01]  /*0140*/  LDC.64 R14, c[0x0][0x3a8] ;  /* 0x0000ea00ff0e7b82 */ /* 0x000ee20000000a00 */
[----:B-1----:R-:W-:Y:S01]  /*0150*/  MOV R4, UR4 ;  /* 0x0000000400047c02 */ /* 0x002fe20008000f00 */
[----:B------:R-:W-:-:S06]  /*0160*/  IMAD.U32 R5, RZ, RZ, UR5 ;  /* 0x00000005ff057e24 */ /* 0x000fcc000f8e00ff */
[----:B------:R-:W1:Y:S01]  /*0170*/  LDC R0, c[0x0][0x380] ;  /* 0x0000e000ff007b82 */ /* 0x000e620000000800 */
[----:B0-----:R0:W-:Y:S04]  /*0180*/  STL.64 [R1+0x8], R10 ;  /* 0x0000080a01007387 */ /* 0x0011e80000100a00 */
[----:B--2---:R0:W-:Y:S03]  /*0190*/  STL.64 [R1+0x10], R12 ;  /* 0x0000100c01007387 */ /* 0x0041e60000100a00 */
[----:B------:R0:W2:Y:S01]  /*01a0*/  LDC.64 R8, c[0x4][R17] ;  /* 0x0100000011087b82 */ /* 0x0000a20000000a00 */
[----:B---3--:R0:W-:Y:S04]  /*01b0*/  STL.64 [R1+0x18], R14 ;  /* 0x0000180e01007387 */ /* 0x0081e80000100a00 */
[----:B-1----:R0:W-:Y:S02]  /*01c0*/  STL [R1], R0 ;  /* 0x0000000001007387 */ /* 0x0021e40000100800 */
[----:B------:R-:W-:-:S07]  /*01d0*/  LEPC R20, `(.L_x_16) ;  /* 0x000000001014794e */ /* 0x000fce0000000000 */
[----:B0-2---:R-:W-:Y:S05]  /*01e0*/  CALL.ABS.NOINC R8 ;  /* 0x0000000008007343 */ /* 0x005fea0003c00000 */
.L_x_16:
[----:B------:R-:W0:Y:S01]  /*01f0*/  LDC.64 R8, c[0x0][0x398] ;  /* 0x0000e600ff087b82 */ /* 0x000e220000000a00 */
[----:B------:R-:W1:Y:S01]  /*0200*/  LDCU.64 UR4, c[0x4][0x30] ;  /* 0x01000600ff0477ac */ /* 0x000e620008000a00 */
[----:B0-----:R-:W2:Y:S04]  /*0210*/  LDG.E R10, desc[UR36][R8.64] ;  /* 0x00000024080a7981 */ /* 0x001ea8000c1e1900 */
[----:B------:R-:W2:Y:S04]  /*0220*/  LDG.E R11, desc[UR36][R8.64+0x4] ;  /* 0x00000424080b7981 */ /* 0x000ea8000c1e1900 */
[----:B------:R-:W3:Y:S01]  /*0230*/  LDG.E R0, desc[UR36][R8.64+0x8] ;  /* 0x0000082408007981 */ /* 0x000ee2000c1e1900 */
[----:B------:R0:W4:Y:S01]  /*0240*/  LDC.64 R12, c[0x4][R17] ;  /* 0x01000000110c7b82 */ /* 0x0001220000000a00 */
[----:B-1----:R-:W-:Y:S01]  /*0250*/  MOV R4, UR4 ;  /* 0x0000000400047c02 */ /* 0x002fe20008000f00 */
[----:B------:R-:W-:Y:S01]  /*0260*/  IMAD.U32 R5, RZ, RZ, UR5 ;  /* 0x00000005ff057e24 */ /* 0x000fe2000f8e00ff */
[----:B------:R-:W-:Y:S01]  /*0270*/  MOV R6, R2 ;  /* 0x0000000200067202 */ /* 0x000fe20000000f00 */
[----:B------:R-:W-:Y:S01]  /*0280*/  IMAD.MOV.U32 R7, RZ, RZ, R16 ;  /* 0x000000ffff077224 */ /* 0x000fe200078e0010 */
[----:B--2---:R0:W-:Y:S04]  /*0290*/  STL.64 [R1], R10 ;  /* 0x0000000a01007387 */ /* 0x0041e80000100a00 */
[----:B---34-:R0:W-:Y:S02]  /*02a0*/  STL [R1+0x8], R0 ;  /* 0x0000080001007387 */ /* 0x0181e40000100800 */
[----:B------:R-:W-:-:S07]  /*02b0*/  LEPC R20, `(.L_x_17) ;  /* 0x000000001014794e */ /* 0x000fce0000000000 */
[----:B0-----:R-:W-:Y:S05]  /*02c0*/  CALL.ABS.NOINC R12 ;  /* 0x000000000c007343 */ /* 0x001fea0003c00000 */
.L_x_17:
[----:B------:R-:W0:Y:S01]  /*02d0*/  LDC.64 R8, c[0x0][0x3a0] ;  /* 0x0000e800ff087b82 */ /* 0x000e220000000a00 */
[----:B------:R-:W1:Y:S01]  /*02e0*/  LDCU.64 UR4, c[0x4][0x38] ;  /* 0x01000700ff0477ac */ /* 0x000e620008000a00 */
[----:B0-----:R-:W2:Y:S04]  /*02f0*/  LDG.E.64 R10, desc[UR36][R8.64] ;  /* 0x00000024080a7981 */ /* 0x001ea8000c1e1b00 */
[----:B------:R-:W3:Y:S04]  /*0300*/  LDG.E.64 R12, desc[UR36][R8.64+0x8] ;  /* 0x00000824080c7981 */ /* 0x000ee8000c1e1b00 */
[----:B------:R-:W4:Y:S01]  /*0310*/  LDG.E.64 R14, desc[UR36][R8.64+0x10] ;  /* 0x00001024080e7981 */ /* 0x000f22000c1e1b00 */
[----:B------:R0:W0:Y:S01]  /*0320*/  LDC.64 R22, c[0x4][R17] ;  /* 0x0100000011167b82 */ /* 0x0000220000000a00 */
[----:B-1----:R-:W-:Y:S01]  /*0330*/  MOV R4, UR4 ;  /* 0x0000000400047c02 */ /* 0x002fe20008000f00 */
[----:B------:R-:W-:Y:S01]  /*0340*/  IMAD.MOV.U32 R6, RZ, RZ, R2 ;  /* 0x000000ffff067224 */ /* 0x000fe200078e0002 */
[----:B------:R-:W-:-:S02]  /*0350*/  MOV R5, UR5 ;  /* 0x0000000500057c02 */ /* 0x000fc40008000f00 */
[----:B------:R-:W-:Y:S01]  /*0360*/  MOV R7, R16 ;  /* 0x0000001000077202 */ /* 0x000fe20000000f00 */
[----:B--2---:R1:W-:Y:S04]  /*0370*/  STL.64 [R1], R10 ;  /* 0x0000000a01007387 */ /* 0x0043e80000100a00 */
[----:B---3--:R1:W-:Y:S04]  /*0380*/  STL.64 [R1+0x8], R12 ;  /* 0x0000080c01007387 */ /* 0x0083e80000100a00 */
[----:B0---4-:R1:W-:Y:S02]  /*0390*/  STL.64 [R1+0x10], R14 ;  /* 0x0000100e01007387 */ /* 0x0113e40000100a00 */
[----:B------:R-:W-:-:S07]  /*03a0*/  LEPC R20, `(.L_x_15) ;  /* 0x000000001014794e */ /* 0x000fce0000000000 */
[----:B-1----:R-:W-:Y:S05]  /*03b0*/  CALL.ABS.NOINC R22 ;  /* 0x0000000016007343 */ /* 0x002fea0003c00000 */
.L_x_15:
[----:B------:R-:W-:Y:S05]  /*03c0*/  BSYNC.RECONVERGENT B6 ;  /* 0x0000000000067941 */ /* 0x000fea0003800200 */
.L_x_14:
[----:B------:R-:W0:Y:S02]  /*03d0*/  LDCU UR4, c[0x0][0x380] ;  /* 0x00007000ff0477ac */ /* 0x000e240008000800 */
[----:B0-----:R-:W-:-:S13]  /*03e0*/  ISETP.GE.AND P0, PT, R18, UR4, PT ;  /* 0x0000000412007c0c */ /* 0x001fda000bf06270 */
[----:B------:R-:W-:Y:S05]  /*03f0*/  @P0 EXIT ;  /* 0x000000000000094d */ /* 0x000fea0003800000 */
[----:B------:R-:W0:Y:S01]  /*0400*/  LDC.64 R22, c[0x0][0x388] ;  /* 0x0000e200ff167b82 */ /* 0x000e220000000a00 */
[----:B------:R-:W-:-:S07]  /*0410*/  IMAD R3, R18, 0x3, RZ ;  /* 0x0000000312037824 */ /* 0x000fce00078e02ff */
[----:B------:R-:W1:Y:S08]  /*0420*/  LDC.64 R4, c[0x0][0x390] ;  /* 0x0000e400ff047b82 */ /* 0x000e700000000a00 */
[----:B------:R-:W2:Y:S01]  /*0430*/  LDC.64 R24, c[0x0][0x3a8] ;  /* 0x0000ea00ff187b82 */ /* 0x000ea20000000a00 */
[----:B------:R-:W-:Y:S01]  /*0440*/  MOV R0, 0x68 ;  /* 0x0000006800007802 */ /* 0x000fe20000000f00 */
[----:B------:R-:W3:Y:S01]  /*0450*/  LDCU.64 UR4, c[0x4][0x40] ;  /* 0x01000800ff0477ac */ /* 0x000ee20008000a00 */
[----:B0-----:R-:W-:-:S05]  /*0460*/  IMAD.WIDE R22, R18, 0x8, R22 ;  /* 0x0000000812167825 */ /* 0x001fca00078e0216 */
[----:B------:R-:W4:Y:S01]  /*0470*/  LDG.E.64 R8, desc[UR36][R22.64] ;  /* 0x0000002416087981 */ /* 0x000f22000c1e1b00 */
[----:B-1----:R-:W-:-:S05]  /*0480*/  IMAD.WIDE R4, R3, 0x8, R4 ;  /* 0x0000000803047825 */ /* 0x002fca00078e0204 */
[----:B------:R-:W4:Y:S01]  /*0490*/  LDG.E.64 R6, desc[UR36][R4.64] ;  /* 0x0000002404067981 */ /* 0x000f22000c1e1b00 */
[----:B--2---:R-:W-:-:S04]  /*04a0*/  IMAD.WIDE R24, R3, 0x8, R24 ;  /* 0x0000000803187825 */ /* 0x004fc800078e0218 */
[-C--:B----4-:R-:W-:Y:S02]  /*04b0*/  IMAD R9, R9, R6.reuse, RZ ;  /* 0x0000000609097224 */ /* 0x090fe400078e02ff */
[----:B------:R-:W-:-:S04]  /*04c0*/  IMAD.WIDE.U32 R10, R8, R6, RZ ;  /* 0x00000006080a7225 */ /* 0x000fc800078e00ff */
[----:B------:R-:W-:Y:S02]  /*04d0*/  IMAD R9, R7, R8, R9 ;  /* 0x0000000807097224 */ /* 0x000fe400078e0209 */
[----:B------:R-:W-:-:S03]  /*04e0*/  IMAD.MOV.U32 R6, RZ, RZ, R10 ;  /* 0x000000ffff067224 */ /* 0x000fc600078e000a */
[----:B------:R-:W-:-:S05]  /*04f0*/  IADD3 R7, PT, PT, R11, R9, RZ ;  /* 0x000000090b077210 */ /* 0x000fca0007ffe0ff */
[----:B------:R-:W-:Y:S04]  /*0500*/  STG.E.64 desc[UR36][R24.64], R6 ;  /* 0x0000000618007986 */ /* 0x000fe8000c101b24 */
[----:B------:R-:W2:Y:S04]  /*0510*/  LDG.E.64 R8, desc[UR36][R4.64+0x8] ;  /* 0x0000082404087981 */ /* 0x000ea8000c1e1b00 */
[----:B------:R-:W2:Y:S02]  /*0520*/  LDG.E.64 R10, desc[UR36][R22.64] ;  /* 0x00000024160a7981 */ /* 0x000ea4000c1e1b00 */
[----:B--2---:R-:W-:-:S02]  /*0530*/  IMAD R3, R11, R8, RZ ;  /* 0x000000080b037224 */ /* 0x004fc400078e02ff */
[----:B------:R-:W-:-:S04]  /*0540*/  IMAD.WIDE.U32 R12, R10, R8, RZ ;  /* 0x000000080a0c7225 */ /* 0x000fc800078e00ff */
[----:B------:R-:W-:Y:S01]  /*0550*/  IMAD R3, R9, R10, R3 ;  /* 0x0000000a09037224 */ /* 0x000fe200078e0203 */
[----:B------:R-:W-:-:S04]  /*0560*/  MOV R8, R12 ;  /* 0x0000000c00087202 */ /* 0x000fc80000000f00 */
[----:B------:R-:W-:-:S05]  /*0570*/  IADD3 R9, PT, PT, R13, R3, RZ ;  /* 0x000000030d097210 */ /* 0x000fca0007ffe0ff */
[----:B------:R-:W-:Y:S04]  /*0580*/  STG.E.64 desc[UR36][R24.64+0x8], R8 ;  /* 0x0000080818007986 */ /* 0x000fe8000c101b24 */
[----:B------:R-:W2:Y:S04]  /*0590*/  LDG.E.64 R10, desc[UR36][R4.64+0x10] ;  /* 0x00001024040a7981 */ /* 0x000ea8000c1e1b00 */
[----:B------:R-:W2:Y:S02]  /*05a0*/  LDG.E.64 R12, desc[UR36][R22.64] ;  /* 0x00000024160c7981 */ /* 0x000ea4000c1e1b00 */
[----:B--2---:R-:W-:-:S02]  /*05b0*/  IMAD R3, R13, R10, RZ ;  /* 0x0000000a0d037224 */ /* 0x004fc400078e02ff */
[----:B------:R-:W-:-:S04]  /*05c0*/  IMAD.WIDE.U32 R14, R12, R10, RZ ;  /* 0x0000000a0c0e7225 */ /* 0x000fc800078e00ff */
[----:B------:R-:W-:Y:S01]  /*05d0*/  IMAD R3, R11, R12, R3 ;  /* 0x0000000c0b037224 */ /* 0x000fe200078e0203 */
[----:B------:R-:W-:-:S03]  /*05e0*/  MOV R10, R14 ;  /* 0x0000000e000a7202 */ /* 0x000fc60000000f00 */
[----:B------:R-:W-:-:S05]  /*05f0*/  IMAD.IADD R11, R15, 0x1, R3 ;  /* 0x000000010f0b7824 */ /* 0x000fca00078e0203 */
[----:B------:R-:W-:Y:S04]  /*0600*/  STG.E.64 desc[UR36][R24.64+0x10], R10 ;  /* 0x0000100a18007986 */ /* 0x000fe8000c101b24 */
[----:B------:R0:W2:Y:S04]  /*0610*/  LDG.E.64 R12, desc[UR36][R22.64] ;  /* 0x00000024160c7981 */ /* 0x0000a8000c1e1b00 */
[----:B------:R-:W4:Y:S04]  /*0620*/  LDG.E.64 R14, desc[UR36][R4.64] ;  /* 0x00000024040e7981 */ /* 0x000f28000c1e1b00 */
[----:B------:R-:W5:Y:S04]  /*0630*/  LDG.E.64 R18, desc[UR36][R4.64+0x8] ;  /* 0x0000082404127981 */ /* 0x000f68000c1e1b00 */
[----:B------:R3:W5:Y:S01]  /*0640*/  LDG.E.64 R20, desc[UR36][R4.64+0x10] ;  /* 0x0000102404147981 */ /* 0x000762000c1e1b00 */
[----:B0-----:R0:W1:Y:S03]  /*0650*/  LDC.64 R22, c[0x4][R0] ;  /* 0x0100000000167b82 */ /* 0x0010660000000a00 */
[----:B------:R-:W-:Y:S04]  /*0660*/  STL.64 [R1+0x28], R8 ;  /* 0x0000280801007387 */ /* 0x000fe80000100a00 */
[----:B------:R-:W-:Y:S01]  /*0670*/  STL.64 [R1+0x30], R10 ;  /* 0x0000300a01007387 */ /* 0x000fe20000100a00 */
[----:B---3--:R-:W-:Y:S01]  /*0680*/  MOV R4, UR4 ;  /* 0x0000000400047c02 */ /* 0x008fe20008000f00 */
[----:B------:R-:W-:-:S02]  /*0690*/  IMAD.U32 R5, RZ, RZ, UR5 ;  /* 0x00000005ff057e24 */ /* 0x000fc4000f8e00ff */
[----:B------:R3:W-:Y:S02]  /*06a0*/  STL.64 [R1+0x20], R6 ;  /* 0x0000200601007387 */ /* 0x0007e40000100a00 */
[----:B---3--:R-:W-:Y:S02]  /*06b0*/  MOV R6, R2 ;  /* 0x0000000200067202 */ /* 0x008fe40000000f00 */
[----:B------:R-:W-:Y:S01]  /*06c0*/  MOV R7, R16 ;  /* 0x0000001000077202 */ /* 0x000fe20000000f00 */
[----:B--2---:R0:W-:Y:S04]  /*06d0*/  STL.64 [R1], R12 ;  /* 0x0000000c01007387 */ /* 0x0041e80000100a00 */
[----:B----4-:R0:W-:Y:S04]  /*06e0*/  STL.64 [R1+0x8], R14 ;  /* 0x0000080e01007387 */ /* 0x0101e80000100a00 */
[----:B-----5:R0:W-:Y:S04]  /*06f0*/  STL.64 [R1+0x10], R18 ;  /* 0x0000101201007387 */ /* 0x0201e80000100a00 */
[----:B-1----:R0:W-:Y:S02]  /*0700*/  STL.64 [R1+0x18], R20 ;  /* 0x0000181401007387 */ /* 0x0021e40000100a00 */
[----:B0-----:R-:W-:-:S07]  /*0710*/  LEPC R20, `(.L_x_18) ;  /* 0x000000001014794e */ /* 0x001fce0000000000 */
[----:B------:R-:W-:Y:S05]  /*0720*/  CALL.ABS.NOINC R22 ;  /* 0x0000000016007343 */ /* 0x000fea0003c00000 */
.L_x_18:
[----:B------:R-:W-:Y:S05]  /*0730*/  EXIT ;  /* 0x000000000000794d */ /* 0x000fea0003800000 */
.L_x_19:
        /* <DEDUP_REMOVED lines=12> */
.L_x_58:


//--------------------- .text.arrayTest           --------------------------
	.section	.text.arrayTest,"ax",@progbits
	.align	128
        .global         arrayTest
        .type           arrayTest,@function
        .size           arrayTest,(.L_x_59 - arrayTest)
        .other          arrayTest,@"STO_CUDA_ENTRY STV_DEFAULT"
arrayTest:
.text.arrayTest:
        /* <DEDUP_REMOVED lines=31> */
.L_x_22:
        /* <DEDUP_REMOVED lines=14> */
.L_x_23:
        /* <DEDUP_REMOVED lines=15> */
.L_x_21:
[----:B------:R-:W-:Y:S05]  /*03c0*/  BSYNC.RECONVERGENT B6 ;  /* 0x0000000000067941 */ /* 0x000fea0003800200 */
.L_x_20:
        /* <DEDUP_REMOVED lines=54> */
.L_x_24:
[----:B------:R-:W-:Y:S05]  /*0730*/  EXIT ;  /* 0x000000000000794d */ /* 0x000fea0003800000 */
.L_x_25:
        /* <DEDUP_REMOVED lines=12> */
.L_x_59:


//--------------------- .text.mul                 --------------------------
	.section	.text.mul,"ax",@progbits
	.align	128
        .global         mul
        .type           mul,@function
        .size           mul,(.L_x_60 - mul)
        .other          mul,@"STO_CUDA_ENTRY STV_DEFAULT"
mul:
.text.mul:
[----:B------:R-:W0:Y:S01]  /*0000*/  LDC R1, c[0x0][0x37c] ;  /* 0x0000df00ff017b82 */ /* 0x000e220000000800 */
[----:B------:R-:W1:Y:S01]  /*0010*/  S2R R0, SR_TID.X ;  /* 0x0000000000007919 */ /* 0x000e620000002100 */
[----:B------:R-:W2:Y:S06]  /*0020*/  LDCU UR5, c[0x0][0x2fc] ;  /* 0x00005f80ff0577ac */ /* 0x000eac0008000800 */
[----:B------:R-:W1:Y:S01]  /*0030*/  S2UR UR6, SR_CTAID.X ;  /* 0x00000000000679c3 */ /* 0x000e620000002500 */
[----:B0-----:R-:W-:Y:S01]  /*0040*/  IADD3 R1, PT, PT, R1, -0x18, RZ ;  /* 0xffffffe801017810 */ /* 0x001fe20007ffe0ff */
[----:B------:R-:W0:Y:S01]  /*0050*/  LDCU UR7, c[0x0][0x380] ;  /* 0x00007000ff0777ac */ /* 0x000e220008000800 */
[----:B------:R-:W3:Y:S05]  /*0060*/  LDCU UR4, c[0x0][0x2f8] ;  /* 0x00005f00ff0477ac */ /* 0x000eea0008000800 */
[----:B------:R-:W1:Y:S01]  /*0070*/  LDC R17, c[0x0][0x360] ;  /* 0x0000d800ff117b82 */ /* 0x000e620000000800 */
[----:B---3--:R-:W-:-:S04]  /*0080*/  IADD3 R6, P1, PT, R1, UR4, RZ ;  /* 0x0000000401067c10 */ /* 0x008fc8000ff3e0ff */
[----:B--2---:R-:W-:Y:S01]  /*0090*/  IADD3.X R7, PT, PT, RZ, UR5, RZ, P1, !PT ;  /* 0x00000005ff077c10 */ /* 0x004fe20008ffe4ff */
[----:B-1----:R-:W-:-:S05]  /*00a0*/  IMAD R17, R17, UR6, R0 ;  /* 0x0000000611117c24 */ /* 0x002fca000f8e0200 */
[----:B0-----:R-:W-:-:S13]  /*00b0*/  ISETP.GE.AND P0, PT, R17, UR7, PT ;  /* 0x0000000711007c0c */ /* 0x001fda000bf06270 */
[----:B------:R-:W-:Y:S05]  /*00c0*/  @P0 EXIT ;  /* 0x000000000000094d */ /* 0x000fea0003800000 */
[----:B------:R-:W0:Y:S01]  /*00d0*/  LDC.64 R2, c[0x0][0x388] ;  /* 0x0000e200ff027b82 */ /* 0x000e220000000a00 */
[----:B------:R-:W1:Y:S07]  /*00e0*/  LDCU.64 UR4, c[0x0][0x358] ;  /* 0x00006b00ff0477ac */ /* 0x000e6e0008000a00 */
[----:B------:R-:W2:Y:S08]  /*00f0*/  LDC.64 R8, c[0x0][0x390] ;  /* 0x0000e400ff087b82 */ /* 0x000eb00000000a00 */
[----:B------:R-:W3:Y:S01]  /*0100*/  LDC.64 R12, c[0x0][0x398] ;  /* 0x0000e600ff0c7b82 */ /* 0x000ee20000000a00 */
[----:B0-----:R-:W-:-:S05]  /*0110*/  IMAD.WIDE R2, R17, 0x8, R2 ;  /* 0x0000000811027825 */ /* 0x001fca00078e0202 */
[----:B-1----:R-:W4:Y:S01]  /*0120*/  LDG.E.64 R4, desc[UR4][R2.64] ;  /* 0x0000000402047981 */ /* 0x002f22000c1e1b00 */
[----:B--2---:R-:W-:-:S05]  /*0130*/  IMAD.WIDE R8, R17, 0x8, R8 ;  /* 0x0000000811087825 */ /* 0x004fca00078e0208 */
[----:B------:R-:W4:Y:S01]  /*0140*/  LDG.E.64 R10, desc[UR4][R8.64] ;  /* 0x00000004080a7981 */ /* 0x000f22000c1e1b00 */
[----:B---3--:R-:W-:-:S04]  /*0150*/  IMAD.WIDE R12, R17, 0x8, R12 ;  /* 0x00000008110c7825 */ /* 0x008fc800078e020c */
[-C--:B----4-:R-:W-:Y:S02]  /*0160*/  IMAD R11, R11, R4.reuse, RZ ;  /* 0x000000040b0b7224 */ /* 0x090fe400078e02ff */
[----:B------:R-:W-:-:S04]  /*0170*/  IMAD.WIDE.U32 R14, R10, R4, RZ ;  /* 0x000000040a0e7225 */ /* 0x000fc800078e00ff */
[----:B------:R-:W-:Y:S01]  /*0180*/  IMAD R11, R5, R10, R11 ;  /* 0x0000000a050b7224 */ /* 0x000fe200078e020b */
[----:B------:R-:W-:-:S04]  /*0190*/  MOV R10, R14 ;  /* 0x0000000e000a7202 */ /* 0x000fc80000000f00 */
[----:B------:R-:W-:-:S05]  /*01a0*/  IADD3 R11, PT, PT, R15, R11, RZ ;  /* 0x0000000b0f0b7210 */ /* 0x000fca0007ffe0ff */
[----:B------:R0:W-:Y:S04]  /*01b0*/  STG.E.64 desc[UR4][R12.64], R10 ;  /* 0x0000000a0c007986 */ /* 0x0001e8000c101b04 */
[----:B------:R-:W2:Y:S04]  /*01c0*/  LDG.E.64 R14, desc[UR4][R2.64] ;  /* 0x00000004020e7981 */ /* 0x000ea8000c1e1b00 */
[----:B------:R-:W3:Y:S01]  /*01d0*/  LDG.E.64 R16, desc[UR4][R8.64] ;  /* 0x0000000408107981 */ /* 0x000ee2000c1e1b00 */
[----:B------:R-:W-:Y:S01]  /*01e0*/  MOV R0, 0x68 ;  /* 0x0000006800007802 */ /* 0x000fe20000000f00 */
[----:B------:R-:W1:Y:S02]  /*01f0*/  LDCU.64 UR4, c[0x4][0x20] ;  /* 0x01000400ff0477ac */ /* 0x000e640008000a00 */
[----:B------:R0:W-:Y:S01]  /*0200*/  STL.64 [R1+0x10], R10 ;  /* 0x0000100a01007387 */ /* 0x0001e20000100a00 */
[----:B------:R0:W4:Y:S01]  /*0210*/  LDC.64 R18, c[0x4][R0] ;  /* 0x0100000000127b82 */ /* 0x0001220000000a00 */
[----:B-1----:R-:W-:-:S02]  /*0220*/  MOV R4, UR4 ;  /* 0x0000000400047c02 */ /* 0x002fc40008000f00 */
[----:B------:R-:W-:Y:S01]  /*0230*/  MOV R5, UR5 ;  /* 0x0000000500057c02 */ /* 0x000fe20008000f00 */
[----:B--2---:R0:W-:Y:S04]  /*0240*/  STL.64 [R1], R14 ;  /* 0x0000000e01007387 */ /* 0x0041e80000100a00 */
[----:B---34-:R0:W-:Y:S02]  /*0250*/  STL.64 [R1+0x8], R16 ;  /* 0x0000081001007387 */ /* 0x0181e40000100a00 */
[----:B------:R-:W-:-:S07]  /*0260*/  LEPC R20, `(.L_x_26) ;  /* 0x000000001014794e */ /* 0x000fce0000000000 */
[----:B0-----:R-:W-:Y:S05]  /*0270*/  CALL.ABS.NOINC R18 ;  /* 0x0000000012007343 */ /* 0x001fea0003c00000 */
.L_x_26:
[----:B------:R-:W-:Y:S05]  /*0280*/  EXIT ;  /* 0x000000000000794d */ /* 0x000fea0003800000 */
.L_x_27:
        /* <DEDUP_REMOVED lines=15> */
.L_x_60:


//--------------------- .text.add                 --------------------------
	.section	.text.add,"ax",@progbits
	.align	128
        .global         add
        .type           add,@function
        .size           add,(.L_x_61 - add)
        .other          add,@"STO_CUDA_ENTRY STV_DEFAULT"
add:
.text.add:
[----:B------:R-:W0:Y:S01]  /*0000*/  LDC R1, c[0x0][0x37c] ;  /* 0x0000df00ff017b82 */ /* 0x000e220000000800 */
[----:B------:R-:W1:Y:S01]  /*0010*/  S2R R0, SR_TID.X ;  /* 0x0000000000007919 */ /* 0x000e620000002100 */
[----:B------:R-:W2:Y:S06]  /*0020*/  LDCU UR5, c[0x0][0x2fc] ;  /* 0x00005f80ff0577ac */ /* 0x000eac0008000800 */
[----:B------:R-:W1:Y:S01]  /*0030*/  S2UR UR6, SR_CTAID.X ;  /* 0x00000000000679c3 */ /* 0x000e620000002500 */
[----:B0-----:R-:W-:Y:S01]  /*0040*/  VIADD R1, R1, 0xffffffe8 ;  /* 0xffffffe801017836 */ /* 0x001fe20000000000 */
        /* <DEDUP_REMOVED lines=16> */
[----:B---3--:R-:W-:Y:S01]  /*0150*/  IMAD.WIDE R12, R15, 0x8, R12 ;  /* 0x000000080f0c7825 */ /* 0x008fe200078e020c */
[----:B----4-:R-:W-:-:S05]  /*0160*/  IADD3 R10, P0, PT, R4, R10, RZ ;  /* 0x0000000a040a7210 */ /* 0x010fca0007f1e0ff */
[----:B------:R-:W-:-:S05]  /*0170*/  IMAD.X R11, R5, 0x1, R11, P0 ;  /* 0x00000001050b7824 */ /* 0x000fca00000e060b */
[----:B------:R0:W-:Y:S04]  /*0180*/  STG.E.64 desc[UR4][R12.64], R10 ;  /* 0x0000000a0c007986 */ /* 0x0001e8000c101b04 */
[----:B------:R-:W2:Y:S04]  /*0190*/  LDG.E.64 R14, desc[UR4][R2.64] ;  /* 0x00000004020e7981 */ /* 0x000ea8000c1e1b00 */
[----:B------:R-:W3:Y:S01]  /*01a0*/  LDG.E.64 R16, desc[UR4][R8.64] ;  /* 0x0000000408107981 */ /* 0x000ee2000c1e1b00 */
[----:B------:R-:W-:Y:S01]  /*01b0*/  MOV R0, 0x68 ;  /* 0x0000006800007802 */ /* 0x000fe20000000f00 */
[----:B------:R-:W1:Y:S02]  /*01c0*/  LDCU.64 UR4, c[0x4][0x18] ;  /* 0x01000300ff0477ac */ /* 0x000e640008000a00 */
[----:B------:R0:W-:Y:S01]  /*01d0*/  STL.64 [R1+0x10], R10 ;  /* 0x0000100a01007387 */ /* 0x0001e20000100a00 */
[----:B------:R0:W4:Y:S01]  /*01e0*/  LDC.64 R18, c[0x4][R0] ;  /* 0x0100000000127b82 */ /* 0x0001220000000a00 */
[----:B-1----:R-:W-:Y:S01]  /*01f0*/  MOV R4, UR4 ;  /* 0x0000000400047c02 */ /* 0x002fe20008000f00 */
[----:B------:R-:W-:Y:S01]  /*0200*/  IMAD.U32 R5, RZ, RZ, UR5 ;  /* 0x00000005ff057e24 */ /* 0x000fe2000f8e00ff */
[----:B--2---:R0:W-:Y:S04]  /*0210*/  STL.64 [R1], R14 ;  /* 0x0000000e01007387 */ /* 0x0041e80000100a00 */
[----:B---34-:R0:W-:Y:S02]  /*0220*/  STL.64 [R1+0x8], R16 ;  /* 0x0000081001007387 */ /* 0x0181e40000100a00 */
[----:B------:R-:W-:-:S07]  /*0230*/  LEPC R20, `(.L_x_28) ;  /* 0x000000001014794e */ /* 0x000fce0000000000 */
[----:B0-----:R-:W-:Y:S05]  /*0240*/  CALL.ABS.NOINC R18 ;  /* 0x0000000012007343 */ /* 0x001fea0003c00000 */
.L_x_28:
[----:B------:R-:W-:Y:S05]  /*0250*/  EXIT ;  /* 0x000000000000794d */ /* 0x000fea0003800000 */
.L_x_29:
        /* <DEDUP_REMOVED lines=10> */
.L_x_61:


//--------------------- .text.sum1                --------------------------
	.section	.text.sum1,"ax",@progbits
	.align	128
        .global         sum1
        .type           sum1,@function
        .size           sum1,(.L_x_62 - sum1)
        .other          sum1,@"STO_CUDA_ENTRY STV_DEFAULT"
sum1:
.text.sum1:
[----:B------:R-:W-:Y:S01]  /*0000*/  LDC R1, c[0x0][0x37c] ;  /* 0x0000df00ff017b82 */ /* 0x000fe20000000800 */
[----:B------:R-:W0:Y:S07]  /*0010*/  S2R R0, SR_TID.X ;  /* 0x0000000000007919 */ /* 0x000e2e0000002100 */
[----:B------:R-:W1:Y:S01]  /*0020*/  S2UR UR4, SR_CTAID.X ;  /* 0x00000000000479c3 */ /* 0x000e620000002500 */
[----:B------:R-:W1:Y:S02]  /*0030*/  LDCU UR5, c[0x0][0x360] ;  /* 0x00006c00ff0577ac */ /* 0x000e640008000800 */
[----:B-1----:R-:W-:-:S06]  /*0040*/  UIMAD.WIDE.U32 UR4, UR4, UR5, URZ ;  /* 0x00000005040472a5 */ /* 0x002fcc000f8e00ff */
[----:B0-----:R-:W-:-:S04]  /*0050*/  LOP3.LUT P0, RZ, R0, UR4, RZ, 0xfc, !PT ;  /* 0x0000000400ff7c12 */ /* 0x001fc8000f80fcff */
[----:B------:R-:W-:-:S13]  /*0060*/  LOP3.LUT P0, RZ, RZ, UR5, RZ, 0xfc, P0 ;  /* 0x00000005ffff7c12 */ /* 0x000fda000800fcff */
[----:B------:R-:W-:Y:S05]  /*0070*/  @P0 EXIT ;  /* 0x000000000000094d */ /* 0x000fea0003800000 */
[----:B------:R-:W0:Y:S01]  /*0080*/  LDC.64 R4, c[0x0][0x380] ;  /* 0x0000e000ff047b82 */ /* 0x000e220000000a00 */
[----:B------:R-:W0:Y:S02]  /*0090*/  LDCU.64 UR6, c[0x0][0x358] ;  /* 0x00006b00ff0677ac */ /* 0x000e240008000a00 */
[----:B0-----:R-:W2:Y:S02]  /*00a0*/  LDG.E R4, desc[UR6][R4.64] ;  /* 0x0000000604047981 */ /* 0x001ea4000c1e1900 */
[----:B--2---:R-:W-:Y:S02]  /*00b0*/  ISETP.GE.U32.AND P0, PT, R4, 0x1, PT ;  /* 0x000000010400780c */ /* 0x004fe40003f06070 */
[----:B------:R-:W-:-:S04]  /*00c0*/  SHF.R.S32.HI R0, RZ, 0x1f, R4 ;  /* 0x0000001fff007819 */ /* 0x000fc80000011404 */
[----:B------:R-:W-:Y:S01]  /*00d0*/  ISETP.GE.AND.EX P0, PT, R0, RZ, PT, P0 ;  /* 0x000000ff0000720c */ /* 0x000fe20003f06300 */
[----:B------:R-:W-:-:S12]  /*00e0*/  IMAD.MOV.U32 R0, RZ, RZ, RZ ;  /* 0x000000ffff007224 */ /* 0x000fd800078e00ff */
[----:B------:R-:W-:Y:S05]  /*00f0*/  @!P0 BRA `(.L_x_30) ;  /* 0x0000000400a08947 */ /* 0x000fea0003800000 */
[C---:B------:R-:W-:Y:S01]  /*0100*/  ISETP.GE.U32.AND P1, PT, R4.reuse, 0x10, PT ;  /* 0x000000100400780c */ /* 0x040fe20003f26070 */
[----:B------:R-:W-:Y:S01]  /*0110*/  IMAD.MOV.U32 R0, RZ, RZ, RZ ;  /* 0x000000ffff007224 */ /* 0x000fe200078e00ff */
[----:B------:R-:W-:Y:S01]  /*0120*/  LOP3.LUT R25, R4, 0xf, RZ, 0xc0, !PT ;  /* 0x0000000f04197812 */ /* 0x000fe200078ec0ff */
[----:B------:R-:W-:Y:S02]  /*0130*/  IMAD.MOV.U32 R5, RZ, RZ, RZ ;  /* 0x000000ffff057224 */ /* 0x000fe400078e00ff */
[----:B------:R-:W-:Y:S01]  /*0140*/  IMAD.MOV.U32 R6, RZ, RZ, RZ ;  /* 0x000000ffff067224 */ /* 0x000fe200078e00ff */
[----:B------:R-:W-:-:S04]  /*0150*/  ISETP.NE.U32.AND P0, PT, R25, RZ, PT ;  /* 0x000000ff1900720c */ /* 0x000fc80003f05070 */
[----:B------:R-:W-:-:S03]  /*0160*/  ISETP.NE.AND.EX P0, PT, RZ, RZ, PT, P0 ;  /* 0x000000ffff00720c */ /* 0x000fc60003f05300 */
[----:B------:R-:W-:Y:S10]  /*0170*/  @!P1 BRA `(.L_x_31) ;  /* 0x0000000000a09947 */ /* 0x000ff40003800000 */
[----:B------:R-:W0:Y:S01]  /*0180*/  LDCU.64 UR4, c[0x0][0x388] ;  /* 0x00007100ff0477ac */ /* 0x000e220008000a00 */
[----:B------:R-:W-:Y:S02]  /*0190*/  LOP3.LUT R5, R4, 0x7ffffff0, RZ, 0xc0, !PT ;  /* 0x7ffffff004057812 */ /* 0x000fe400078ec0ff */
[----:B------:R-:W-:Y:S01]  /*01a0*/  CS2R R6, SRZ ;  /* 0x0000000000067805 */ /* 0x000fe2000001ff00 */
[----:B------:R-:W-:Y:S02]  /*01b0*/  IMAD.MOV.U32 R0, RZ, RZ, RZ ;  /* 0x000000ffff007224 */ /* 0x000fe400078e00ff */
[----:B------:R-:W-:Y:S01]  /*01c0*/  IMAD.MOV.U32 R8, RZ, RZ, R5 ;  /* 0x000000ffff087224 */ /* 0x000fe200078e0005 */
[----:B0-----:R-:W-:-:S04]  /*01d0*/  UIADD3 UR4, UP0, UPT, UR4, 0x20, URZ ;  /* 0x0000002004047890 */ /* 0x001fc8000ff1e0ff */
[----:B------:R-:W-:Y:S02]  /*01e0*/  UIADD3.X UR5, UPT, UPT, URZ, UR5, URZ, UP0, !UPT ;  /* 0x00000005ff057290 */ /* 0x000fe400087fe4ff */
[----:B------:R-:W-:-:S04]  /*01f0*/  IMAD.U32 R2, RZ, RZ, UR4 ;  /* 0x00000004ff027e24 */ /* 0x000fc8000f8e00ff */
[----:B------:R-:W-:-:S07]  /*0200*/  IMAD.U32 R3, RZ, RZ, UR5 ;  /* 0x00000005ff037e24 */ /* 0x000fce000f8e00ff */
.L_x_32:
[----:B------:R-:W2:Y:S04]  /*0210*/  LDG.E R15, desc[UR6][R2.64+-0x20] ;  /* 0xffffe006020f7981 */ /* 0x000ea8000c1e1900 */
[----:B------:R-:W2:Y:S04]  /*0220*/  LDG.E R16, desc[UR6][R2.64+-0x1c] ;  /* 0xffffe40602107981 */ /* 0x000ea8000c1e1900 */
[----:B------:R-:W3:Y:S04]  /*0230*/  LDG.E R18, desc[UR6][R2.64+-0x18] ;  /* 0xffffe80602127981 */ /* 0x000ee8000c1e1900 */
[----:B------:R-:W3:Y:S04]  /*0240*/  LDG.E R17, desc[UR6][R2.64+-0x14] ;  /* 0xffffec0602117981 */ /* 0x000ee8000c1e1900 */
[----:B------:R-:W4:Y:S04]  /*0250*/  LDG.E R20, desc[UR6][R2.64+-0x10] ;  /* 0xfffff00602147981 */ /* 0x000f28000c1e1900 */
[----:B------:R-:W4:Y:S04]  /*0260*/  LDG.E R19, desc[UR6][R2.64+-0xc] ;  /* 0xfffff40602137981 */ /* 0x000f28000c1e1900 */
[----:B------:R-:W5:Y:S04]  /*0270*/  LDG.E R22, desc[UR6][R2.64+-0x8] ;  /* 0xfffff80602167981 */ /* 0x000f68000c1e1900 */
        /* <DEDUP_REMOVED lines=8> */
[----:B------:R0:W5:Y:S01]  /*0300*/  LDG.E R10, desc[UR6][R2.64+0x1c] ;  /* 0x00001c06020a7981 */ /* 0x000162000c1e1900 */
[----:B------:R-:W-:-:S04]  /*0310*/  IADD3 R8, P1, PT, R8, -0x10, RZ ;  /* 0xfffffff008087810 */ /* 0x000fc80007f3e0ff */
[----:B------:R-:W-:Y:S02]  /*0320*/  IADD3.X R7, PT, PT, R7, -0x1, RZ, P1, !PT ;  /* 0xffffffff07077810 */ /* 0x000fe40000ffe4ff */
[----:B------:R-:W-:Y:S02]  /*0330*/  ISETP.NE.U32.AND P1, PT, R8, RZ, PT ;  /* 0x000000ff0800720c */ /* 0x000fe40003f25070 */
[----:B0-----:R-:W-:Y:S02]  /*0340*/  IADD3 R2, P2, PT, R2, 0x40, RZ ;  /* 0x0000004002027810 */ /* 0x001fe40007f5e0ff */
[----:B------:R-:W-:-:S03]  /*0350*/  ISETP.NE.AND.EX P1, PT, R7, RZ, PT, P1 ;  /* 0x000000ff0700720c */ /* 0x000fc60003f25310 */
[----:B------:R-:W-:Y:S01]  /*0360*/  IMAD.X R3, RZ, RZ, R3, P2 ;  /* 0x000000ffff037224 */ /* 0x000fe200010e0603 */
[----:B--2---:R-:W-:-:S04]  /*0370*/  IADD3 R15, PT, PT, R16, R15, R0 ;  /* 0x0000000f100f7210 */ /* 0x004fc80007ffe000 */
[----:B---3--:R-:W-:-:S04]  /*0380*/  IADD3 R15, PT, PT, R17, R18, R15 ;  /* 0x00000012110f7210 */ /* 0x008fc80007ffe00f */
[----:B----4-:R-:W-:-:S04]  /*0390*/  IADD3 R15, PT, PT, R19, R20, R15 ;  /* 0x00000014130f7210 */ /* 0x010fc80007ffe00f */
[----:B-----5:R-:W-:-:S04]  /*03a0*/  IADD3 R15, PT, PT, R21, R22, R15 ;  /* 0x00000016150f7210 */ /* 0x020fc80007ffe00f */
[----:B------:R-:W-:-:S04]  /*03b0*/  IADD3 R15, PT, PT, R23, R24, R15 ;  /* 0x00000018170f7210 */ /* 0x000fc80007ffe00f */
[----:B------:R-:W-:-:S04]  /*03c0*/  IADD3 R13, PT, PT, R13, R14, R15 ;  /* 0x0000000e0d0d7210 */ /* 0x000fc80007ffe00f */
[----:B------:R-:W-:-:S04]  /*03d0*/  IADD3 R9, PT, PT, R12, R9, R13 ;  /* 0x000000090c097210 */ /* 0x000fc80007ffe00d */
[----:B------:R-:W-:Y:S01]  /*03e0*/  IADD3 R0, PT, PT, R10, R11, R9 ;  /* 0x0000000b0a007210 */ /* 0x000fe20007ffe009 */
[----:B------:R-:W-:Y:S06]  /*03f0*/  @P1 BRA `(.L_x_32) ;  /* 0xfffffffc00841947 */ /* 0x000fec000383ffff */
.L_x_31:
[----:B------:R-:W-:Y:S05]  /*0400*/  @!P0 BRA `(.L_x_30) ;  /* 0x0000000000dc8947 */ /* 0x000fea0003800000 */
[----:B------:R-:W-:Y:S02]  /*0410*/  ISETP.GE.U32.AND P1, PT, R25, 0x8, PT ;  /* 0x000000081900780c */ /* 0x000fe40003f26070 */
[----:B------:R-:W-:Y:S02]  /*0420*/  LOP3.LUT R15, R4, 0x7, RZ, 0xc0, !PT ;  /* 0x00000007040f7812 */ /* 0x000fe400078ec0ff */
[----:B------:R-:W-:Y:S02]  /*0430*/  ISETP.GE.U32.AND.EX P1, PT, RZ, RZ, PT, P1 ;  /* 0x000000ffff00720c */ /* 0x000fe40003f26110 */
[----:B------:R-:W-:-:S04]  /*0440*/  ISETP.NE.U32.AND P0, PT, R15, RZ, PT ;  /* 0x000000ff0f00720c */ /* 0x000fc80003f05070 */
[----:B------:R-:W-:-:S07]  /*0450*/  ISETP.NE.AND.EX P0, PT, RZ, RZ, PT, P0 ;  /* 0x000000ffff00720c */ /* 0x000fce0003f05300 */
[----:B------:R-:W-:Y:S06]  /*0460*/  @!P1 BRA `(.L_x_33) ;  /* 0x0000000000449947 */ /* 0x000fec0003800000 */
[----:B------:R-:W0:Y:S02]  /*0470*/  LDC.64 R2, c[0x0][0x388] ;  /* 0x0000e200ff027b82 */ /* 0x000e240000000a00 */
[----:B0-----:R-:W-:-:S04]  /*0480*/  LEA R2, P1, R5, R2, 0x2 ;  /* 0x0000000205027211 */ /* 0x001fc800078210ff */
[----:B------:R-:W-:-:S05]  /*0490*/  LEA.HI.X R3, R5, R3, R6, 0x2, P1 ;  /* 0x0000000305037211 */ /* 0x000fca00008f1406 */
[----:B------:R-:W2:Y:S04]  /*04a0*/  LDG.E R7, desc[UR6][R2.64] ;  /* 0x0000000602077981 */ /* 0x000ea8000c1e1900 */
[----:B------:R-:W2:Y:S04]  /*04b0*/  LDG.E R8, desc[UR6][R2.64+0x4] ;  /* 0x0000040602087981 */ /* 0x000ea8000c1e1900 */
[----:B------:R-:W3:Y:S04]  /*04c0*/  LDG.E R10, desc[UR6][R2.64+0x8] ;  /* 0x00000806020a7981 */ /* 0x000ee8000c1e1900 */
[----:B------:R-:W3:Y:S04]  /*04d0*/  LDG.E R9, desc[UR6][R2.64+0xc] ;  /* 0x00000c0602097981 */ /* 0x000ee8000c1e1900 */
[----:B------:R-:W4:Y:S04]  /*04e0*/  LDG.E R12, desc[UR6][R2.64+0x10] ;  /* 0x00001006020c7981 */ /* 0x000f28000c1e1900 */
[----:B------:R-:W4:Y:S04]  /*04f0*/  LDG.E R11, desc[UR6][R2.64+0x14] ;  /* 0x00001406020b7981 */ /* 0x000f28000c1e1900 */
[----:B------:R-:W5:Y:S04]  /*0500*/  LDG.E R14, desc[UR6][R2.64+0x18] ;  /* 0x00001806020e7981 */ /* 0x000f68000c1e1900 */
[----:B------:R-:W5:Y:S01]  /*0510*/  LDG.E R13, desc[UR6][R2.64+0x1c] ;  /* 0x00001c06020d7981 */ /* 0x000f62000c1e1900 */
[----:B------:R-:W-:-:S05]  /*0520*/  IADD3 R5, P1, PT, R5, 0x8, RZ ;  /* 0x0000000805057810 */ /* 0x000fca0007f3e0ff */
[----:B------:R-:W-:Y:S01]  /*0530*/  IMAD.X R6, RZ, RZ, R6, P1 ;  /* 0x000000ffff067224 */ /* 0x000fe200008e0606 */
[----:B--2---:R-:W-:-:S04]  /*0540*/  IADD3 R7, PT, PT, R8, R7, R0 ;  /* 0x0000000708077210 */ /* 0x004fc80007ffe000 */
[----:B---3--:R-:W-:-:S04]  /*0550*/  IADD3 R7, PT, PT, R9, R10, R7 ;  /* 0x0000000a09077210 */ /* 0x008fc80007ffe007 */
[----:B----4-:R-:W-:-:S04]  /*0560*/  IADD3 R7, PT, PT, R11, R12, R7 ;  /* 0x0000000c0b077210 */ /* 0x010fc80007ffe007 */
[----:B-----5:R-:W-:-:S07]  /*0570*/  IADD3 R0, PT, PT, R13, R14, R7 ;  /* 0x0000000e0d007210 */ /* 0x020fce0007ffe007 */
.L_x_33:
[----:B------:R-:W-:Y:S05]  /*0580*/  @!P0 BRA `(.L_x_30) ;  /* 0x00000000007c8947 */ /* 0x000fea0003800000 */
[----:B------:R-:W-:-:S04]  /*0590*/  ISETP.GE.U32.AND P0, PT, R15, 0x4, PT ;  /* 0x000000040f00780c */ /* 0x000fc80003f06070 */
[----:B------:R-:W-:-:S13]  /*05a0*/  ISETP.GE.U32.AND.EX P0, PT, RZ, RZ, PT, P0 ;  /* 0x000000ffff00720c */ /* 0x000fda0003f06100 */
[----:B------:R-:W0:Y:S02]  /*05b0*/  @P0 LDC.64 R2, c[0x0][0x388] ;  /* 0x0000e200ff020b82 */ /* 0x000e240000000a00 */
[----:B0-----:R-:W-:-:S04]  /*05c0*/  @P0 LEA R2, P1, R5, R2, 0x2 ;  /* 0x0000000205020211 */ /* 0x001fc800078210ff */
[----:B------:R-:W-:-:S05]  /*05d0*/  @P0 LEA.HI.X R3, R5, R3, R6, 0x2, P1 ;  /* 0x0000000305030211 */ /* 0x000fca00008f1406 */
[----:B------:R-:W2:Y:S04]  /*05e0*/  @P0 LDG.E R9, desc[UR6][R2.64] ;  /* 0x0000000602090981 */ /* 0x000ea8000c1e1900 */
[----:B------:R-:W2:Y:S04]  /*05f0*/  @P0 LDG.E R8, desc[UR6][R2.64+0x4] ;  /* 0x0000040602080981 */ /* 0x000ea8000c1e1900 */
[----:B------:R-:W3:Y:S04]  /*0600*/  @P0 LDG.E R11, desc[UR6][R2.64+0x8] ;  /* 0x00000806020b0981 */ /* 0x000ee8000c1e1900 */
[----:B------:R-:W3:Y:S01]  /*0610*/  @P0 LDG.E R10, desc[UR6][R2.64+0xc] ;  /* 0x00000c06020a0981 */ /* 0x000ee2000c1e1900 */
[----:B------:R-:W-:Y:S01]  /*0620*/  LOP3.LUT R4, R4, 0x3, RZ, 0xc0, !PT ;  /* 0x0000000304047812 */ /* 0x000fe200078ec0ff */
[----:B------:R-:W-:Y:S01]  /*0630*/  IMAD.MOV.U32 R7, RZ, RZ, RZ ;  /* 0x000000ffff077224 */ /* 0x000fe200078e00ff */
[----:B------:R-:W-:-:S02]  /*0640*/  @P0 IADD3 R5, P2, PT, R5, 0x4, RZ ;  /* 0x0000000405050810 */ /* 0x000fc40007f5e0ff */
[----:B------:R-:W-:-:S03]  /*0650*/  ISETP.NE.U32.AND P1, PT, R4, RZ, PT ;  /* 0x000000ff0400720c */ /* 0x000fc60003f25070 */
[----:B------:R-:W-:Y:S01]  /*0660*/  @P0 IMAD.X R6, RZ, RZ, R6, P2 ;  /* 0x000000ffff060224 */ /* 0x000fe200010e0606 */
[----:B------:R-:W-:Y:S02]  /*0670*/  ISETP.NE.AND.EX P1, PT, R7, RZ, PT, P1 ;  /* 0x000000ff0700720c */ /* 0x000fe40003f25310 */
[----:B--2---:R-:W-:-:S04]  /*0680*/  @P0 IADD3 R8, PT, PT, R8, R9, R0 ;  /* 0x0000000908080210 */ /* 0x004fc80007ffe000 */
[----:B---3--:R-:W-:-:S07]  /*0690*/  @P0 IADD3 R0, PT, PT, R10, R11, R8 ;  /* 0x0000000b0a000210 */ /* 0x008fce0007ffe008 */
[----:B------:R-:W-:Y:S05]  /*06a0*/  @!P1 BRA `(.L_x_30) ;  /* 0x0000000000349947 */ /* 0x000fea0003800000 */
[----:B------:R-:W0:Y:S02]  /*06b0*/  LDC.64 R2, c[0x0][0x388] ;  /* 0x0000e200ff027b82 */ /* 0x000e240000000a00 */
[----:B0-----:R-:W-:-:S04]  /*06c0*/  LEA R2, P0, R5, R2, 0x2 ;  /* 0x0000000205027211 */ /* 0x001fc800078010ff */
[----:B------:R-:W-:-:S09]  /*06d0*/  LEA.HI.X R5, R5, R3, R6, 0x2, P0 ;  /* 0x0000000305057211 */ /* 0x000fd200000f1406 */
.L_x_34:
[----:B------:R-:W-:-:S06]  /*06e0*/  IMAD.MOV.U32 R3, RZ, RZ, R5 ;  /* 0x000000ffff037224 */ /* 0x000fcc00078e0005 */
[----:B------:R0:W2:Y:S01]  /*06f0*/  LDG.E R3, desc[UR6][R2.64] ;  /* 0x0000000602037981 */ /* 0x0000a2000c1e1900 */
[----:B------:R-:W-:-:S04]  /*0700*/  IADD3 R4, P0, PT, R4, -0x1, RZ ;  /* 0xffffffff04047810 */ /* 0x000fc80007f1e0ff */
[----:B------:R-:W-:Y:S02]  /*0710*/  IADD3.X R7, PT, PT, R7, -0x1, RZ, P0, !PT ;  /* 0xffffffff07077810 */ /* 0x000fe400007fe4ff */
[----:B------:R-:W-:Y:S02]  /*0720*/  ISETP.NE.U32.AND P0, PT, R4, RZ, PT ;  /* 0x000000ff0400720c */ /* 0x000fe40003f05070 */
[----:B0-----:R-:W-:Y:S02]  /*0730*/  IADD3 R2, P1, PT, R2, 0x4, RZ ;  /* 0x0000000402027810 */ /* 0x001fe40007f3e0ff */
[----:B------:R-:W-:-:S03]  /*0740*/  ISETP.NE.AND.EX P0, PT, R7, RZ, PT, P0 ;  /* 0x000000ff0700720c */ /* 0x000fc60003f05300 */
[----:B------:R-:W-:Y:S02]  /*0750*/  IMAD.X R5, RZ, RZ, R5, P1 ;  /* 0x000000ffff057224 */ /* 0x000fe400008e0605 */
[----:B--2---:R-:W-:-:S08]  /*0760*/  IMAD.IADD R0, R3, 0x1, R0 ;  /* 0x0000000103007824 */ /* 0x004fd000078e0200 */
[----:B------:R-:W-:Y:S05]  /*0770*/  @P0 BRA `(.L_x_34) ;  /* 0xfffffffc00d80947 */ /* 0x000fea000383ffff */
.L_x_30:
[----:B------:R-:W0:Y:S02]  /*0780*/  LDC.64 R2, c[0x0][0x390] ;  /* 0x0000e400ff027b82 */ /* 0x000e240000000a00 */
[----:B0-----:R-:W-:Y:S01]  /*0790*/  STG.E desc[UR6][R2.64], R0 ;  /* 0x0000000002007986 */ /* 0x001fe2000c101906 */
[----:B------:R-:W-:Y:S05]  /*07a0*/  EXIT ;  /* 0x000000000000794d */ /* 0x000fea0003800000 */
.L_x_35:
        /* <DEDUP_REMOVED lines=13> */
.L_x_62:


//--------------------- .text.sum                 --------------------------
	.section	.text.sum,"ax",@progbits
	.align	128
        .global         sum
        .type           sum,@function
        .size           sum,(.L_x_63 - sum)
        .other          sum,@"STO_CUDA_ENTRY STV_DEFAULT"
sum:
.text.sum:
[----:B------:R-:W0:Y:S08]  /*0000*/  LDC R1, c[0x0][0x37c] ;  /* 0x0000df00ff017b82 */ /* 0x000e300000000800 */
[----:B------:R-:W1:Y:S01]  /*0010*/  LDC.64 R2, c[0x0][0x398] ;  /* 0x0000e600ff027b82 */ /* 0x000e620000000a00 */
[----:B------:R-:W1:Y:S02]  /*0020*/  LDCU.64 UR36, c[0x0][0x358] ;  /* 0x00006b00ff2477ac */ /* 0x000e640008000a00 */
[----:B-1----:R-:W2:Y:S05]  /*0030*/  LDG.E R2, desc[UR36][R2.64] ;  /* 0x0000002402027981 */ /* 0x002eaa000c1e1900 */
[----:B------:R-:W1:Y:S01]  /*0040*/  S2UR UR38, SR_CTAID.X ;  /* 0x00000000002679c3 */ /* 0x000e620000002500 */
[----:B------:R-:W1:Y:S01]  /*0050*/  LDCU UR4, c[0x0][0x360] ;  /* 0x00006c00ff0477ac */ /* 0x000e620008000800 */
[----:B------:R-:W3:Y:S01]  /*0060*/  S2R R18, SR_TID.X ;  /* 0x0000000000127919 */ /* 0x000ee20000002100 */
[----:B-1----:R-:W-:-:S06]  /*0070*/  UIMAD.WIDE.U32 UR38, UR38, UR4, URZ ;  /* 0x00000004262672a5 */ /* 0x002fcc000f8e00ff */
[----:B---3--:R-:W-:-:S05]  /*0080*/  IADD3 R17, P1, PT, R18, UR38, RZ ;  /* 0x0000002612117c10 */ /* 0x008fca000ff3e0ff */
[----:B------:R-:W-:Y:S01]  /*0090*/  IMAD.X R16, RZ, RZ, UR39, P1 ;  /* 0x00000027ff107e24 */ /* 0x000fe200088e06ff */
[----:B--2---:R-:W-:-:S13]  /*00a0*/  ISETP.NE.AND P0, PT, R2, RZ, PT ;  /* 0x000000ff0200720c */ /* 0x004fda0003f05270 */
[----:B0-----:R-:W-:Y:S05]  /*00b0*/  @P0 BRA `(.L_x_36) ;  /* 0x0000000800980947 */ /* 0x001fea0003800000 */
[----:B------:R-:W0:Y:S02]  /*00c0*/  LDC.64 R2, c[0x0][0x380] ;  /* 0x0000e000ff027b82 */ /* 0x000e240000000a00 */
[----:B0-----:R-:W2:Y:S02]  /*00d0*/  LDG.E R2, desc[UR36][R2.64] ;  /* 0x0000002402027981 */ /* 0x001ea4000c1e1900 */
[----:B--2---:R-:W-:Y:S02]  /*00e0*/  ISETP.GE.U32.AND P0, PT, R17, R2, PT ;  /* 0x000000021100720c */ /* 0x004fe40003f06070 */
[----:B------:R-:W-:-:S04]  /*00f0*/  SHF.R.S32.HI R5, RZ, 0x1f, R2 ;  /* 0x0000001fff057819 */ /* 0x000fc80000011402 */
[----:B------:R-:W-:-:S13]  /*0100*/  ISETP.GE.AND.EX P0, PT, R16, R5, PT, P0 ;  /* 0x000000051000720c */ /* 0x000fda0003f06300 */
[----:B------:R-:W-:Y:S05]  /*0110*/  @P0 EXIT ;  /* 0x000000000000094d */ /* 0x000fea0003800000 */
[----:B------:R-:W0:Y:S02]  /*0120*/  LDCU UR5, c[0x0][0x370] ;  /* 0x00006e00ff0577ac */ /* 0x000e240008000800 */
[----:B0-----:R-:W-:-:S04]  /*0130*/  UIMAD UR4, UR4, UR5, URZ ;  /* 0x00000005040472a4 */ /* 0x001fc8000f8e02ff */
[----:B------:R-:W-:-:S09]  /*0140*/  UISETP.NE.AND UP0, UPT, UR4, 0x4000, UPT ;  /* 0x000040000400788c */ /* 0x000fd2000bf05270 */
[----:B------:R-:W-:Y:S05]  /*0150*/  BRA.U !UP0, `(.L_x_37) ;  /* 0x0000000108487547 */ /* 0x000fea000b800000 */
[----:B------:R-:W-:Y:S01]  /*0160*/  MOV R2, 0x70 ;  /* 0x0000007000027802 */ /* 0x000fe20000000f00 */
[----:B------:R-:W0:Y:S01]  /*0170*/  LDCU.64 UR4, c[0x4][0x8] ;  /* 0x01000100ff0477ac */ /* 0x000e220008000a00 */
[----:B------:R-:W-:Y:S02]  /*0180*/  IMAD.MOV.U32 R8, RZ, RZ, 0x15 ;  /* 0x00000015ff087424 */ /* 0x000fe400078e00ff */
[----:B------:R-:W-:Y:S01]  /*0190*/  IMAD.MOV.U32 R12, RZ, RZ, 0x1 ;  /* 0x00000001ff0c7424 */ /* 0x000fe200078e00ff */
[----:B------:R-:W1:Y:S01]  /*01a0*/  LDCU.64 UR6, c[0x4][0x10] ;  /* 0x01000200ff0677ac */ /* 0x000e620008000a00 */
[----:B------:R-:W2:Y:S01]  /*01b0*/  LDC.64 R2, c[0x4][R2] ;  /* 0x0100000002027b82 */ /* 0x000ea20000000a00 */
[----:B------:R-:W-:Y:S01]  /*01c0*/  IMAD.MOV.U32 R13, RZ, RZ, RZ ;  /* 0x000000ffff0d7224 */ /* 0x000fe200078e00ff */
[----:B------:R-:W3:Y:S01]  /*01d0*/  LDCU.64 UR8, c[0x4][URZ] ;  /* 0x01000000ff0877ac */ /* 0x000ee20008000a00 */
[----:B0-----:R-:W-:Y:S02]  /*01e0*/  IMAD.U32 R4, RZ, RZ, UR4 ;  /* 0x00000004ff047e24 */ /* 0x001fe4000f8e00ff */
[----:B------:R-:W-:-:S02]  /*01f0*/  IMAD.U32 R5, RZ, RZ, UR5 ;  /* 0x00000005ff057e24 */ /* 0x000fc4000f8e00ff */
[----:B-1----:R-:W-:Y:S02]  /*0200*/  IMAD.U32 R6, RZ, RZ, UR6 ;  /* 0x00000006ff067e24 */ /* 0x002fe4000f8e00ff */
[----:B------:R-:W-:Y:S02]  /*0210*/  IMAD.U32 R7, RZ, RZ, UR7 ;  /* 0x00000007ff077e24 */ /* 0x000fe4000f8e00ff */
[----:B---3--:R-:W-:Y:S02]  /*0220*/  IMAD.U32 R10, RZ, RZ, UR8 ;  /* 0x00000008ff0a7e24 */ /* 0x008fe4000f8e00ff */
[----:B------:R-:W-:-:S07]  /*0230*/  IMAD.U32 R11, RZ, RZ, UR9 ;  /* 0x00000009ff0b7e24 */ /* 0x000fce000f8e00ff */
[----:B------:R-:W-:-:S07]  /*0240*/  LEPC R20, `(.L_x_38) ;  /* 0x000000001014794e */ /* 0x000fce0000000000 */
[----:B--2---:R-:W-:Y:S05]  /*0250*/  CALL.ABS.NOINC R2 ;  /* 0x0000000002007343 */ /* 0x004fea0003c00000 */
.L_x_38:
[----:B------:R-:W0:Y:S02]  /*0260*/  LDC.64 R2, c[0x0][0x380] ;  /* 0x0000e000ff027b82 */ /* 0x000e240000000a00 */
[----:B0-----:R0:W5:Y:S02]  /*0270*/  LDG.E R2, desc[UR36][R2.64] ;  /* 0x0000002402027981 */ /* 0x001164000c1e1900 */
.L_x_37:
[----:B-----5:R-:W-:Y:S01]  /*0280*/  ISETP.GE.U32.AND P0, PT, R17, R2, PT ;  /* 0x000000021100720c */ /* 0x020fe20003f06070 */
[----:B------:R-:W-:Y:S01]  /*0290*/  BSSY.RECONVERGENT B0, `(.L_x_39) ;  /* 0x0000083000007945 */ /* 0x000fe20003800200 */
[----:B0-----:R-:W-:Y:S01]  /*02a0*/  SHF.R.S32.HI R3, RZ, 0x1f, R2 ;  /* 0x0000001fff037819 */ /* 0x001fe20000011402 */
[----:B------:R-:W-:-:S03]  /*02b0*/  IMAD.MOV.U32 R0, RZ, RZ, RZ ;  /* 0x000000ffff007224 */ /* 0x000fc600078e00ff */
[----:B------:R-:W-:-:S13]  /*02c0*/  ISETP.GE.AND.EX P0, PT, R16, R3, PT, P0 ;  /* 0x000000031000720c */ /* 0x000fda0003f06300 */
[----:B------:R-:W-:Y:S05]  /*02d0*/  @P0 BRA `(.L_x_40) ;  /* 0x0000000400f80947 */ /* 0x000fea0003800000 */
[----:B------:R-:W-:Y:S01]  /*02e0*/  IADD3 R5, P1, PT, R17, 0x4000, RZ ;  /* 0x0000400011057810 */ /* 0x000fe20007f3e0ff */
[----:B------:R-:W-:Y:S01]  /*02f0*/  ULOP3.LUT UR4, URZ, UR38, URZ, 0x33, !UPT ;  /* 0x00000026ff047292 */ /* 0x000fe2000f8e33ff */
[----:B------:R-:W-:Y:S01]  /*0300*/  BSSY.RECONVERGENT B1, `(.L_x_41) ;  /* 0x0000040000017945 */ /* 0x000fe20003800200 */
[----:B------:R-:W-:Y:S01]  /*0310*/  IMAD.MOV.U32 R7, RZ, RZ, R17 ;  /* 0x000000ffff077224 */ /* 0x000fe200078e0011 */
[----:B------:R-:W-:Y:S01]  /*0320*/  ISETP.GT.U32.AND P0, PT, R5, R2, PT ;  /* 0x000000020500720c */ /* 0x000fe20003f04070 */
[--C-:B------:R-:W-:Y:S02]  /*0330*/  IMAD.X R0, RZ, RZ, R16.reuse, P1 ;  /* 0x000000ffff007224 */ /* 0x100fe400008e0610 */
[----:B------:R-:W-:-:S03]  /*0340*/  IMAD.MOV.U32 R4, RZ, RZ, R16 ;  /* 0x000000ffff047224 */ /* 0x000fc600078e0010 */
[----:B------:R-:W-:-:S04]  /*0350*/  ISETP.GT.U32.AND.EX P0, PT, R0, R3, PT, P0 ;  /* 0x000000030000720c */ /* 0x000fc80003f04100 */
[----:B------:R-:W-:Y:S02]  /*0360*/  SEL R5, R5, R2, P0 ;  /* 0x0000000205057207 */ /* 0x000fe40000000000 */
[----:B------:R-:W-:Y:S02]  /*0370*/  SEL R0, R0, R3, P0 ;  /* 0x0000000300007207 */ /* 0x000fe40000000000 */
[----:B------:R-:W-:Y:S02]  /*0380*/  LOP3.LUT R3, RZ, UR39, RZ, 0x33, !PT ;  /* 0x00000027ff037c12 */ /* 0x000fe4000f8e33ff */
[----:B------:R-:W-:-:S04]  /*0390*/  IADD3 R18, P0, P1, -R18, UR4, R5 ;  /* 0x0000000412127c10 */ /* 0x000fc8000f91e105 */
[----:B------:R-:W-:Y:S01]  /*03a0*/  IADD3.X R3, PT, PT, R0, -0x1, R3, P0, P1 ;  /* 0xffffffff00037810 */ /* 0x000fe200007e2403 */
[----:B------:R-:W-:Y:S01]  /*03b0*/  IMAD.MOV.U32 R0, RZ, RZ, RZ ;  /* 0x000000ffff007224 */ /* 0x000fe200078e00ff */
[C---:B------:R-:W-:Y:S02]  /*03c0*/  ISETP.GE.U32.AND P1, PT, R18.reuse, 0x3c000, PT ;  /* 0x0003c0001200780c */ /* 0x040fe40003f26070 */
[----:B------:R-:W-:Y:S02]  /*03d0*/  SHF.R.U64 R5, R18, 0xe, R3 ;  /* 0x0000000e12057819 */ /* 0x000fe40000001203 */
[----:B------:R-:W-:Y:S02]  /*03e0*/  ISETP.GE.U32.AND.EX P1, PT, R3, RZ, PT, P1 ;  /* 0x000000ff0300720c */ /* 0x000fe40003f26110 */
[----:B------:R-:W-:-:S04]  /*03f0*/  IADD3 R5, P2, PT, R5, 0x1, RZ ;  /* 0x0000000105057810 */ /* 0x000fc80007f5e0ff */
[----:B------:R-:W-:Y:S02]  /*0400*/  LOP3.LUT R24, R5, 0xf, RZ, 0xc0, !PT ;  /* 0x0000000f05187812 */ /* 0x000fe400078ec0ff */
[----:B------:R-:W-:Y:S02]  /*0410*/  LEA.HI.X R3, R3, RZ, RZ, 0x12, P2 ;  /* 0x000000ff03037211 */ /* 0x000fe400010f94ff */
[----:B------:R-:W-:-:S04]  /*0420*/  ISETP.NE.U32.AND P0, PT, R24, RZ, PT ;  /* 0x000000ff1800720c */ /* 0x000fc80003f05070 */
[----:B------:R-:W-:Y:S01]  /*0430*/  ISETP.NE.AND.EX P0, PT, RZ, RZ, PT, P0 ;  /* 0x000000ffff00720c */ /* 0x000fe20003f05300 */
[----:B------:R-:W-:-:S12]  /*0440*/  @!P1 BRA `(.L_x_42) ;  /* 0x0000000000ac9947 */ /* 0x000fd80003800000 */
[----:B------:R-:W0:Y:S01]  /*0450*/  LDCU.64 UR4, c[0x0][0x388] ;  /* 0x00007100ff0477ac */ /* 0x000e220008000a00 */
[----:B------:R-:W-:Y:S01]  /*0460*/  LOP3.LUT R8, R3, 0x7ffff, RZ, 0xc0, !PT ;  /* 0x0007ffff03087812 */ /* 0x000fe200078ec0ff */
[----:B------:R-:W-:Y:S01]  /*0470*/  IMAD.MOV.U32 R0, RZ, RZ, RZ ;  /* 0x000000ffff007224 */ /* 0x000fe200078e00ff */
[----:B------:R-:W-:Y:S01]  /*0480*/  LOP3.LUT R9, R5, 0xfffffff0, RZ, 0xc0, !PT ;  /* 0xfffffff005097812 */ /* 0x000fe200078ec0ff */
[----:B------:R-:W-:Y:S02]  /*0490*/  IMAD.MOV.U32 R7, RZ, RZ, R17 ;  /* 0x000000ffff077224 */ /* 0x000fe400078e0011 */
[----:B------:R-:W-:Y:S01]  /*04a0*/  IMAD.MOV.U32 R4, RZ, RZ, R16 ;  /* 0x000000ffff047224 */ /* 0x000fe200078e0010 */
[----:B0-----:R-:W-:-:S04]  /*04b0*/  LEA R2, P1, R17, UR4, 0x2 ;  /* 0x0000000411027c11 */ /* 0x001fc8000f8210ff */
[----:B------:R-:W-:Y:S02]  /*04c0*/  IADD3 R2, P2, PT, R2, 0x80000, RZ ;  /* 0x0008000002027810 */ /* 0x000fe40007f5e0ff */
[----:B------:R-:W-:-:S05]  /*04d0*/  LEA.HI.X R3, R17, UR5, R16, 0x2, P1 ;  /* 0x0000000511037c11 */ /* 0x000fca00088f1410 */
[----:B------:R-:W-:-:S07]  /*04e0*/  IMAD.X R3, RZ, RZ, R3, P2 ;  /* 0x000000ffff037224 */ /* 0x000fce00010e0603 */
.L_x_43:
        /* <DEDUP_REMOVED lines=13> */
[----:B------:R-:W5:Y:S01]  /*05c0*/  LDG.E R11, desc[UR36][R2.64+0x50000] ;  /* 0x05000024020b7981 */ /* 0x000f62000c1e1900 */
[----:B--2---:R-:W-:-:S03]  /*05d0*/  IADD3 R18, PT, PT, R18, R21, R0 ;  /* 0x0000001512127210 */ /* 0x004fc60007ffe000 */
[----:B------:R-:W2:Y:S04]  /*05e0*/  LDG.E R21, desc[UR36][R2.64+0x60000] ;  /* 0x0600002402157981 */ /* 0x000ea8000c1e1900 */
[----:B------:R0:W2:Y:S01]  /*05f0*/  LDG.E R0, desc[UR36][R2.64+0x70000] ;  /* 0x0700002402007981 */ /* 0x0000a2000c1e1900 */
[----:B------:R-:W-:Y:S02]  /*0600*/  IADD3 R9, P1, PT, R9, -0x10, RZ ;  /* 0xfffffff009097810 */ /* 0x000fe40007f3e0ff */
[----:B---3--:R-:W-:Y:S02]  /*0610*/  IADD3 R18, PT, PT, R20, R23, R18 ;  /* 0x0000001714127210 */ /* 0x008fe40007ffe012 */
[----:B------:R-:W-:Y:S02]  /*0620*/  IADD3.X R8, PT, PT, R8, -0x1, RZ, P1, !PT ;  /* 0xffffffff08087810 */ /* 0x000fe40000ffe4ff */
[----:B------:R-:W-:-:S02]  /*0630*/  ISETP.NE.U32.AND P1, PT, R9, RZ, PT ;  /* 0x000000ff0900720c */ /* 0x000fc40003f25070 */
[----:B------:R-:W-:Y:S02]  /*0640*/  IADD3 R7, P2, PT, R7, 0x40000, RZ ;  /* 0x0004000007077810 */ /* 0x000fe40007f5e0ff */
[----:B----4-:R-:W-:Y:S02]  /*0650*/  IADD3 R18, PT, PT, R22, R25, R18 ;  /* 0x0000001916127210 */ /* 0x010fe40007ffe012 */
[----:B------:R-:W-:Y:S01]  /*0660*/  ISETP.NE.AND.EX P1, PT, R8, RZ, PT, P1 ;  /* 0x000000ff0800720c */ /* 0x000fe20003f25310 */
[----:B------:R-:W-:Y:S01]  /*0670*/  IMAD.X R4, RZ, RZ, R4, P2 ;  /* 0x000000ffff047224 */ /* 0x000fe200010e0604 */
[----:B0-----:R-:W-:Y:S02]  /*0680*/  IADD3 R2, P3, PT, R2, 0x100000, RZ ;  /* 0x0010000002027810 */ /* 0x001fe40007f7e0ff */
[----:B-----5:R-:W-:-:S03]  /*0690*/  IADD3 R14, PT, PT, R14, R19, R18 ;  /* 0x000000130e0e7210 */ /* 0x020fc60007ffe012 */
[----:B------:R-:W-:Y:S01]  /*06a0*/  IMAD.X R3, RZ, RZ, R3, P3 ;  /* 0x000000ffff037224 */ /* 0x000fe200018e0603 */
[----:B------:R-:W-:-:S04]  /*06b0*/  IADD3 R12, PT, PT, R12, R15, R14 ;  /* 0x0000000f0c0c7210 */ /* 0x000fc80007ffe00e */
[----:B------:R-:W-:-:S04]  /*06c0*/  IADD3 R10, PT, PT, R10, R13, R12 ;  /* 0x0000000d0a0a7210 */ /* 0x000fc80007ffe00c */
[----:B------:R-:W-:-:S04]  /*06d0*/  IADD3 R6, PT, PT, R11, R6, R10 ;  /* 0x000000060b067210 */ /* 0x000fc80007ffe00a */
[----:B--2---:R-:W-:Y:S01]  /*06e0*/  IADD3 R0, PT, PT, R0, R21, R6 ;  /* 0x0000001500007210 */ /* 0x004fe20007ffe006 */
[----:B------:R-:W-:Y:S06]  /*06f0*/  @P1 BRA `(.L_x_43) ;  /* 0xfffffffc007c1947 */ /* 0x000fec000383ffff */
.L_x_42:
[----:B------:R-:W-:Y:S05]  /*0700*/  BSYNC.RECONVERGENT B1 ;  /* 0x0000000000017941 */ /* 0x000fea0003800200 */
.L_x_41:
[----:B------:R-:W-:Y:S05]  /*0710*/  @!P0 BRA `(.L_x_40) ;  /* 0x0000000000e88947 */ /* 0x000fea0003800000 */
[----:B------:R-:W-:Y:S01]  /*0720*/  ISETP.GE.U32.AND P0, PT, R24, 0x8, PT ;  /* 0x000000081800780c */ /* 0x000fe20003f06070 */
[----:B------:R-:W-:Y:S01]  /*0730*/  BSSY.RECONVERGENT B1, `(.L_x_44) ;  /* 0x0000017000017945 */ /* 0x000fe20003800200 */
[----:B------:R-:W-:Y:S02]  /*0740*/  LOP3.LUT R14, R5, 0x7, RZ, 0xc0, !PT ;  /* 0x00000007050e7812 */ /* 0x000fe400078ec0ff */
[----:B------:R-:W-:Y:S02]  /*0750*/  ISETP.GE.U32.AND.EX P0, PT, RZ, RZ, PT, P0 ;  /* 0x000000ffff00720c */ /* 0x000fe40003f06100 */
[----:B------:R-:W-:-:S04]  /*0760*/  ISETP.NE.U32.AND P1, PT, R14, RZ, PT ;  /* 0x000000ff0e00720c */ /* 0x000fc80003f25070 */
[----:B------:R-:W-:-:S07]  /*0770*/  ISETP.NE.AND.EX P1, PT, RZ, RZ, PT, P1 ;  /* 0x000000ffff00720c */ /* 0x000fce0003f25310 */
[----:B------:R-:W-:Y:S06]  /*0780*/  @!P0 BRA `(.L_x_45) ;  /* 0x0000000000448947 */ /* 0x000fec0003800000 */
[----:B------:R-:W0:Y:S02]  /*0790*/  LDCU.64 UR4, c[0x0][0x388] ;  /* 0x00007100ff0477ac */ /* 0x000e240008000a00 */
[----:B0-----:R-:W-:-:S04]  /*07a0*/  LEA R2, P0, R7, UR4, 0x2 ;  /* 0x0000000407027c11 */ /* 0x001fc8000f8010ff */
[----:B------:R-:W-:-:S05]  /*07b0*/  LEA.HI.X R3, R7, UR5, R4, 0x2, P0 ;  /* 0x0000000507037c11 */ /* 0x000fca00080f1404 */
        /* <DEDUP_REMOVED lines=14> */
.L_x_45:
[----:B------:R-:W-:Y:S05]  /*08a0*/  BSYNC.RECONVERGENT B1 ;  /* 0x0000000000017941 */ /* 0x000fea0003800200 */
.L_x_44:
        /* <DEDUP_REMOVED lines=10> */
[----:B------:R-:W-:-:S02]  /*0950*/  LOP3.LUT R5, R5, 0x3, RZ, 0xc0, !PT ;  /* 0x0000000305057812 */ /* 0x000fc400078ec0ff */
[----:B------:R-:W-:Y:S02]  /*0960*/  @P0 IADD3 R7, P2, PT, R7, 0x10000, RZ ;  /* 0x0001000007070810 */ /* 0x000fe40007f5e0ff */
[----:B------:R-:W-:-:S03]  /*0970*/  ISETP.NE.U32.AND P1, PT, R5, RZ, PT ;  /* 0x000000ff0500720c */ /* 0x000fc60003f25070 */
[----:B------:R-:W-:Y:S01]  /*0980*/  @P0 IMAD.X R4, RZ, RZ, R4, P2 ;  /* 0x000000ffff040224 */ /* 0x000fe200010e0604 */
[----:B------:R-:W-:Y:S02]  /*0990*/  ISETP.NE.AND.EX P1, PT, RZ, RZ, PT, P1 ;  /* 0x000000ffff00720c */ /* 0x000fe40003f25310 */
[----:B--2---:R-:W-:-:S04]  /*09a0*/  @P0 IADD3 R6, PT, PT, R6, R9, R0 ;  /* 0x0000000906060210 */ /* 0x004fc80007ffe000 */
[----:B---3--:R-:W-:-:S07]  /*09b0*/  @P0 IADD3 R0, PT, PT, R8, R11, R6 ;  /* 0x0000000b08000210 */ /* 0x008fce0007ffe006 */
[----:B------:R-:W-:Y:S05]  /*09c0*/  @!P1 BRA `(.L_x_40) ;  /* 0x00000000003c9947 */ /* 0x000fea0003800000 */
[----:B------:R-:W0:Y:S01]  /*09d0*/  LDCU.64 UR4, c[0x0][0x388] ;  /* 0x00007100ff0477ac */ /* 0x000e220008000a00 */
[----:B------:R-:W-:-:S05]  /*09e0*/  IADD3 R5, P1, PT, RZ, -R5, RZ ;  /* 0x80000005ff057210 */ /* 0x000fca0007f3e0ff */
[----:B------:R-:W-:Y:S01]  /*09f0*/  IMAD.X R6, RZ, RZ, -0x1, P1 ;  /* 0xffffffffff067424 */ /* 0x000fe200008e06ff */
[----:B0-----:R-:W-:-:S04]  /*0a00*/  LEA R2, P0, R7, UR4, 0x2 ;  /* 0x0000000407027c11 */ /* 0x001fc8000f8010ff */
[----:B------:R-:W-:-:S09]  /*0a10*/  LEA.HI.X R7, R7, UR5, R4, 0x2, P0 ;  /* 0x0000000507077c11 */ /* 0x000fd200080f1404 */
.L_x_46:
[----:B------:R-:W-:-:S06]  /*0a20*/  IMAD.MOV.U32 R3, RZ, RZ, R7 ;  /* 0x000000ffff037224 */ /* 0x000fcc00078e0007 */
[----:B------:R0:W2:Y:S01]  /*0a30*/  LDG.E R3, desc[UR36][R2.64] ;  /* 0x0000002402037981 */ /* 0x0000a2000c1e1900 */
[----:B------:R-:W-:-:S05]  /*0a40*/  IADD3 R5, P0, PT, R5, 0x1, RZ ;  /* 0x0000000105057810 */ /* 0x000fca0007f1e0ff */
[----:B------:R-:W-:Y:S01]  /*0a50*/  IMAD.X R6, RZ, RZ, R6, P0 ;  /* 0x000000ffff067224 */ /* 0x000fe200000e0606 */
[----:B------:R-:W-:Y:S02]  /*0a60*/  ISETP.NE.U32.AND P0, PT, R5, RZ, PT ;  /* 0x000000ff0500720c */ /* 0x000fe40003f05070 */
[----:B0-----:R-:W-:Y:S02]  /*0a70*/  IADD3 R2, P1, PT, R2, 0x10000, RZ ;  /* 0x0001000002027810 */ /* 0x001fe40007f3e0ff */
[----:B------:R-:W-:-:S03]  /*0a80*/  ISETP.NE.AND.EX P0, PT, R6, RZ, PT, P0 ;  /* 0x000000ff0600720c */ /* 0x000fc60003f05300 */
[----:B------:R-:W-:Y:S02]  /*0a90*/  IMAD.X R7, RZ, RZ, R7, P1 ;  /* 0x000000ffff077224 */ /* 0x000fe400008e0607 */
[----:B--2---:R-:W-:-:S08]  /*0aa0*/  IMAD.IADD R0, R3, 0x1, R0 ;  /* 0x0000000103007824 */ /* 0x004fd000078e0200 */
[----:B------:R-:W-:Y:S05]  /*0ab0*/  @P0 BRA `(.L_x_46) ;  /* 0xfffffffc00d80947 */ /* 0x000fea000383ffff */
.L_x_40:
[----:B------:R-:W-:Y:S05]  /*0ac0*/  BSYNC.RECONVERGENT B0 ;  /* 0x0000000000007941 */ /* 0x000fea0003800200 */
.L_x_39:
[----:B------:R-:W0:Y:S02]  /*0ad0*/  LDCU.64 UR4, c[0x0][0x388] ;  /* 0x00007100ff0477ac */ /* 0x000e240008000a00 */
[----:B0-----:R-:W-:-:S04]  /*0ae0*/  LEA R2, P0, R17, UR4, 0x2 ;  /* 0x0000000411027c11 */ /* 0x001fc8000f8010ff */
[----:B------:R-:W-:-:S05]  /*0af0*/  LEA.HI.X R3, R17, UR5, R16, 0x2, P0 ;  /* 0x0000000511037c11 */ /* 0x000fca00080f1410 */
[----:B------:R-:W-:Y:S01]  /*0b00*/  STG.E desc[UR36][R2.64], R0 ;  /* 0x0000000002007986 */ /* 0x000fe2000c101924 */
[----:B------:R-:W-:Y:S05]  /*0b10*/  EXIT ;  /* 0x000000000000794d */ /* 0x000fea0003800000 */
.L_x_36:
[----:B------:R-:W-:-:S04]  /*0b20*/  ISETP.NE.U32.AND P0, PT, R17, RZ, PT ;  /* 0x000000ff1100720c */ /* 0x000fc80003f05070 */
[----:B------:R-:W-:-:S13]  /*0b30*/  ISETP.NE.AND.EX P0, PT, R16, RZ, PT, P0 ;  /* 0x000000ff1000720c */ /* 0x000fda0003f05300 */
[----:B------:R-:W-:Y:S05]  /*0b40*/  @P0 EXIT ;  /* 0x000000000000094d */ /* 0x000fea0003800000 */
[----:B------:R-:W0:Y:S02]  /*0b50*/  LDC.64 R2, c[0x0][0x380] ;  /* 0x0000e000ff027b82 */ /* 0x000e240000000a00 */
[----:B0-----:R-:W2:Y:S01]  /*0b60*/  LDG.E R2, desc[UR36][R2.64] ;  /* 0x0000002402027981 */ /* 0x001ea2000c1e1900 */
[----:B------:R-:W-:Y:S01]  /*0b70*/  IMAD.MOV.U32 R4, RZ, RZ, RZ ;  /* 0x000000ffff047224 */ /* 0x000fe200078e00ff */
[----:B--2---:R-:W-:-:S13]  /*0b80*/  ISETP.GE.AND P0, PT, R2, 0x1, PT ;  /* 0x000000010200780c */ /* 0x004fda0003f06270 */
[----:B------:R-:W-:Y:S05]  /*0b90*/  @!P0 BRA `(.L_x_47) ;  /* 0x0000000400888947 */ /* 0x000fea0003800000 */
[C---:B------:R-:W-:Y:S02]  /*0ba0*/  ISETP.GE.AND P0, PT, R2.reuse, 0x10, PT ;  /* 0x000000100200780c */ /* 0x040fe40003f06270 */
[----:B------:R-:W-:Y:S02]  /*0bb0*/  CS2R R4, SRZ ;  /* 0x0000000000047805 */ /* 0x000fe4000001ff00 */
[----:B------:R-:W-:Y:S01]  /*0bc0*/  VIMNMX R0, PT, PT, R2, 0x4000, PT ;  /* 0x0000400002007848 */ /* 0x000fe20003fe0100 */
[----:B------:R-:W-:-:S03]  /*0bd0*/  IMAD.MOV.U32 R6, RZ, RZ, RZ ;  /* 0x000000ffff067224 */ /* 0x000fc600078e00ff */
[----:B------:R-:W-:-:S05]  /*0be0*/  LOP3.LUT P1, RZ, R0, 0xf, RZ, 0xc0, !PT ;  /* 0x0000000f00ff7812 */ /* 0x000fca000782c0ff */
[----:B------:R-:W-:Y:S08]  /*0bf0*/  @!P0 BRA `(.L_x_48) ;  /* 0x0000000000a08947 */ /* 0x000ff00003800000 */
        /* <DEDUP_REMOVED lines=9> */
.L_x_49:
        /* <DEDUP_REMOVED lines=31> */
.L_x_48:
[----:B------:R-:W-:Y:S05]  /*0e80*/  @!P1 BRA `(.L_x_47) ;  /* 0x0000000000cc9947 */ /* 0x000fea0003800000 */
[C---:B------:R-:W-:Y:S02]  /*0e90*/  LOP3.LUT P0, RZ, R0.reuse, 0x8, RZ, 0xc0, !PT ;  /* 0x0000000800ff7812 */ /* 0x040fe4000780c0ff */
[----:B------:R-:W-:-:S11]  /*0ea0*/  LOP3.LUT P1, RZ, R0, 0x7, RZ, 0xc0, !PT ;  /* 0x0000000700ff7812 */ /* 0x000fd6000782c0ff */
[----:B------:R-:W-:Y:S05]  /*0eb0*/  @!P0 BRA `(.L_x_50) ;  /* 0x0000000000448947 */ /* 0x000fea0003800000 */
        /* <DEDUP_REMOVED lines=17> */
.L_x_50:
        /* <DEDUP_REMOVED lines=10> */
[----:B------:R-:W3:Y:S01]  /*1070*/  LDG.E R10, desc[UR36][R2.64+0xc] ;  /* 0x00000c24020a7981 */ /* 0x000ee2000c1e1900 */
[----:B------:R-:W-:-:S05]  /*1080*/  IADD3 R5, P0, PT, R5, 0x4, RZ ;  /* 0x0000000405057810 */ /* 0x000fca0007f1e0ff */
[----:B------:R-:W-:Y:S01]  /*1090*/  IMAD.X R6, RZ, RZ, R6, P0 ;  /* 0x000000ffff067224 */ /* 0x000fe200000e0606 */
[----:B--2---:R-:W-:-:S04]  /*10a0*/  IADD3 R4, PT, PT, R8, R7, R4 ;  /* 0x0000000708047210 */ /* 0x004fc80007ffe004 */
[----:B---3--:R-:W-:-:S07]  /*10b0*/  IADD3 R4, PT, PT, R10, R9, R4 ;  /* 0x000000090a047210 */ /* 0x008fce0007ffe004 */
.L_x_51:
[----:B------:R-:W-:Y:S05]  /*10c0*/  @!P1 BRA `(.L_x_47) ;  /* 0x00000000003c9947 */ /* 0x000fea0003800000 */
[----:B------:R-:W0:Y:S01]  /*10d0*/  LDC.64 R2, c[0x0][0x388] ;  /* 0x0000e200ff027b82 */ /* 0x000e220000000a00 */
[----:B------:R-:W-:Y:S01]  /*10e0*/  LOP3.LUT R0, R0, 0x3, RZ, 0xc0, !PT ;  /* 0x0000000300007812 */ /* 0x000fe200078ec0ff */
[----:B------:R-:W-:Y:S01]  /*10f0*/  IMAD.MOV.U32 R7, RZ, RZ, RZ ;  /* 0x000000ffff077224 */ /* 0x000fe200078e00ff */
[----:B0-----:R-:W-:-:S04]  /*1100*/  LEA R2, P0, R5, R2, 0x2 ;  /* 0x0000000205027211 */ /* 0x001fc800078010ff */
[----:B------:R-:W-:-:S09]  /*1110*/  LEA.HI.X R5, R5, R3, R6, 0x2, P0 ;  /* 0x0000000305057211 */ /* 0x000fd200000f1406 */
.L_x_52:
        /* <DEDUP_REMOVED lines=10> */
.L_x_47:
[----:B------:R-:W0:Y:S02]  /*11c0*/  LDC.64 R2, c[0x0][0x390] ;  /* 0x0000e400ff027b82 */ /* 0x000e240000000a00 */
[----:B0-----:R-:W-:Y:S01]  /*11d0*/  STG.E desc[UR36][R2.64], R4 ;  /* 0x0000000402007986 */ /* 0x001fe2000c101924 */
[----:B------:R-:W-:Y:S05]  /*11e0*/  EXIT ;  /* 0x000000000000794d */ /* 0x000fea0003800000 */
.L_x_53:
        /* <DEDUP_REMOVED lines=9> */
.L_x_63:


//--------------------- .text.multiplyBy2         --------------------------
	.section	.text.multiplyBy2,"ax",@progbits
	.align	128
        .global         multiplyBy2
        .type           multiplyBy2,@function
        .size           multiplyBy2,(.L_x_64 - multiplyBy2)
        .other          multiplyBy2,@"STO_CUDA_ENTRY STV_DEFAULT"
multiplyBy2:
.text.multiplyBy2:
[----:B------:R-:W-:Y:S08]  /*0000*/  LDC R1, c[0x0][0x37c] ;  /* 0x0000df00ff017b82 */ /* 0x000ff00000000800 */
[----:B------:R-:W0:Y:S01]  /*0010*/  LDC.64 R2, c[0x0][0x380] ;  /* 0x0000e000ff027b82 */ /* 0x000e220000000a00 */
[----:B------:R-:W0:Y:S02]  /*0020*/  LDCU.64 UR4, c[0x0][0x358] ;  /* 0x00006b00ff0477ac */ /* 0x000e240008000a00 */
[----:B0-----:R-:W2:Y:S05]  /*0030*/  LDG.E R2, desc[UR4][R2.64] ;  /* 0x0000000402027981 */ /* 0x001eaa000c1e1900 */
[----:B------:R-:W0:Y:S01]  /*0040*/  S2UR UR6, SR_CTAID.X ;  /* 0x00000000000679c3 */ /* 0x000e220000002500 */
[----:B------:R-:W0:Y:S07]  /*0050*/  S2R R7, SR_TID.X ;  /* 0x0000000000077919 */ /* 0x000e2e0000002100 */
[----:B------:R-:W0:Y:S02]  /*0060*/  LDC R0, c[0x0][0x360] ;  /* 0x0000d800ff007b82 */ /* 0x000e240000000800 */
[----:B0-----:R-:W-:-:S05]  /*0070*/  IMAD R7, R0, UR6, R7 ;  /* 0x0000000600077c24 */ /* 0x001fca000f8e0207 */
[----:B--2---:R-:W-:-:S13]  /*0080*/  ISETP.GE.AND P0, PT, R7, R2, PT ;  /* 0x000000020700720c */ /* 0x004fda0003f06270 */
[----:B------:R-:W-:Y:S05]  /*0090*/  @P0 EXIT ;  /* 0x000000000000094d */ /* 0x000fea0003800000 */
[----:B------:R-:W0:Y:S08]  /*00a0*/  LDC.64 R2, c[0x0][0x388] ;  /* 0x0000e200ff027b82 */ /* 0x000e300000000a00 */
[----:B------:R-:W1:Y:S01]  /*00b0*/  LDC.64 R4, c[0x0][0x390] ;  /* 0x0000e400ff047b82 */ /* 0x000e620000000a00 */
[----:B0-----:R-:W-:-:S06]  /*00c0*/  IMAD.WIDE R2, R7, 0x4, R2 ;  /* 0x0000000407027825 */ /* 0x001fcc00078e0202 */
[----:B------:R-:W2:Y:S01]  /*00d0*/  LDG.E R2, desc[UR4][R2.64] ;  /* 0x0000000402027981 */ /* 0x000ea2000c1e1900 */
[----:B-1----:R-:W-:Y:S01]  /*00e0*/  IMAD.WIDE R4, R7, 0x4, R4 ;  /* 0x0000000407047825 */ /* 0x002fe200078e0204 */
[----:B--2---:R-:W-:-:S05]  /*00f0*/  SHF.L.U32 R7, R2, 0x1, RZ ;  /* 0x0000000102077819 */ /* 0x004fca00000006ff */
[----:B------:R-:W-:Y:S01]  /*0100*/  STG.E desc[UR4][R4.64], R7 ;  /* 0x0000000704007986 */ /* 0x000fe2000c101904 */
[----:B------:R-:W-:Y:S05]  /*0110*/  EXIT ;  /* 0x000000000000794d */ /* 0x000fea0003800000 */
.L_x_54:
        /* <DEDUP_REMOVED lines=14> */
.L_x_64:


//--------------------- .nv.global.init           --------------------------
	.section	.nv.global.init,"aw",@progbits
.nv.global.init:
	.type		$str$5,@object
	.size		$str$5,($str$6 - $str$5)
$str$5:
        /*0000*/ 	.byte	0x49, 0x6e, 0x20, 0x63, 0x6f, 0x6e, 0x73, 0x74, 0x20, 0x25, 0x64, 0x20, 0x25, 0x64, 0x20, 0x25
        /*0010*/ 	.byte	0x64, 0x0a, 0x00
	.type		$str$6,@object
	.size		$str$6,($str$10 - $str$6)
$str$6:
        /*0013*/ 	.byte	0x49, 0x6e, 0x20, 0x63, 0x6f, 0x6e, 0x73, 0x74, 0x20, 0x25, 0x6c, 0x64, 0x20, 0x25, 0x6c, 0x64
        /*0023*/ 	.byte	0x20, 0x25, 0x6c, 0x64, 0x0a, 0x00
	.type		$str$10,@object
	.size		$str$10,($str$1 - $str$10)
$str$10:
        /*0029*/ 	.byte	0x49, 0x6e, 0x20, 0x6f, 0x75, 0x74, 0x70, 0x75, 0x74, 0x41, 0x72, 0x72, 0x61, 0x79, 0x53, 0x69
        /*0039*/ 	.byte	0x7a, 0x65, 0x20, 0x3a, 0x20, 0x25, 0x64, 0x20, 0x0a, 0x00
	.type		$str$1,@object
	.size		$str$1,($str$11 - $str$1)
$str$1:
        /*0043*/ 	.byte	0x2f, 0x74, 0x6d, 0x70, 0x2f, 0x73, 0x61, 0x73, 0x73, 0x5f, 0x63, 0x75, 0x5f, 0x65, 0x71, 0x5f
        /*0053*/ 	.byte	0x62, 0x6d, 0x79, 0x5f, 0x33, 0x2f, 0x6b, 0x2e, 0x63, 0x75, 0x00
	.type		$str$11,@object
	.size		$str$11,($str - $str$11)
$str$11:
        /*005e*/ 	.byte	0x49, 0x6e, 0x20, 0x46, 0x69, 0x78, 0x65, 0x64, 0x20, 0x63, 0x6f, 0x6e, 0x73, 0x74, 0x20, 0x25
        /*006e*/ 	.byte	0x6c, 0x64, 0x20, 0x2e, 0x2e, 0x20, 0x25, 0x6c, 0x64, 0x20, 0x0a, 0x00
	.type		$str,@object
	.size		$str,($str$3 - $str)
$str:
        /*007a*/ 	.byte	0x6a, 0x75, 0x6d, 0x70, 0x20, 0x3d, 0x3d, 0x20, 0x62, 0x6c, 0x6f, 0x63, 0x6b, 0x44, 0x69, 0x6d
        /*008a*/ 	.byte	0x2e, 0x78, 0x20, 0x2a, 0x20, 0x67, 0x72, 0x69, 0x64, 0x44, 0x69, 0x6d, 0x2e, 0x78, 0x00
	.type		$str$3,@object
	.size		$str$3,($str$2 - $str$3)
$str$3:
        /*0099*/ 	.byte	0x43, 0x55, 0x44, 0x41, 0x20, 0x4b, 0x45, 0x52, 0x4e, 0x45, 0x4c, 0x20, 0x4d, 0x55, 0x4c, 0x20
        /*00a9*/ 	.byte	0x25, 0x6c, 0x64, 0x20, 0x2a, 0x20, 0x25, 0x6c, 0x64, 0x20, 0x3d, 0x20, 0x25, 0x6c, 0x64, 0x20
        /*00b9*/ 	.byte	0x0a, 0x00
	.type		$str$2,@object
	.size		$str$2,($str$9 - $str$2)
$str$2:
        /*00bb*/ 	.byte	0x43, 0x55, 0x44, 0x41, 0x20, 0x4b, 0x45, 0x52, 0x4e, 0x45, 0x4c, 0x20, 0x41, 0x44, 0x44, 0x20
        /*00cb*/ 	.byte	0x25, 0x6c, 0x64, 0x20, 0x2b, 0x20, 0x25, 0x6c, 0x64, 0x20, 0x3d, 0x20, 0x25, 0x6c, 0x64, 0x20
        /*00db*/ 	.byte	0x0a, 0x00
	.type		$str$9,@object
	.size		$str$9,($str$8 - $str$9)
$str$9:
        /*00dd*/ 	.byte	0x4e, 0x20, 0x3a, 0x20, 0x25, 0x64, 0x2c, 0x20, 0x73, 0x74, 0x61, 0x67, 0x65, 0x3a, 0x20, 0x25
        /*00ed*/ 	.byte	0x64, 0x2c, 0x20, 0x74, 0x6f, 0x74, 0x61, 0x6c, 0x73, 0x74, 0x61, 0x67, 0x65, 0x73, 0x3a, 0x20
        /*00fd*/ 	.byte	0x25, 0x64, 0x20, 0x0a, 0x00
	.type		$str$8,@object
	.size		$str$8,(__unnamed_1 - $str$8)
$str$8:
        /*0102*/ 	.byte	0x41, 0x72, 0x72, 0x61, 0x79, 0x54, 0x65, 0x73, 0x74, 0x20, 0x20, 0x5b, 0x25, 0x6c, 0x64, 0x5d
        /*0112*/ 	.byte	0x20, 0x2a, 0x20, 0x5b, 0x25, 0x6c, 0x64, 0x20, 0x25, 0x6c, 0x64, 0x20, 0x25, 0x6c, 0x64, 0x5d
        /*0122*/ 	.byte	0x20, 0x3d, 0x20, 0x5b, 0x25, 0x6c, 0x64, 0x5d, 0x20, 0x0a, 0x00
	.type		__unnamed_1,@object
	.size		__unnamed_1,($str$4 - __unnamed_1)
__unnamed_1:
        /*012d*/ 	.byte	0x76, 0x6f, 0x69, 0x64, 0x20, 0x73, 0x75, 0x6d, 0x28, 0x69, 0x6e, 0x74, 0x20, 0x2a, 0x2c, 0x20
        /*013d*/ 	.byte	0x69, 0x6e, 0x74, 0x20, 0x2a, 0x2c, 0x20, 0x69, 0x6e, 0x74, 0x20, 0x2a, 0x2c, 0x20, 0x69, 0x6e
        /*014d*/ 	.byte	0x74, 0x20, 0x2a, 0x2c, 0x20, 0x69, 0x6e, 0x74, 0x20, 0x2a, 0x29, 0x00
	.type		$str$4,@object
	.size		$str$4,($str$7 - $str$4)
$str$4:
        /*0159*/ 	.byte	0x49, 0x6e, 0x20, 0x41, 0x72, 0x72, 0x61, 0x79, 0x54, 0x65, 0x73, 0x74, 0x20, 0x6e, 0x3d, 0x25
        /*0169*/ 	.byte	0x64, 0x20, 0x66, 0x61, 0x63, 0x74, 0x6f, 0x72, 0x3d, 0x25, 0x70, 0x20, 0x61, 0x72, 0x72, 0x3d
        /*0179*/ 	.byte	0x25, 0x70, 0x20, 0x72, 0x65, 0x73, 0x75, 0x6c, 0x74, 0x3d, 0x25, 0x70, 0x20, 0x0a, 0x00
	.type		$str$7,@object
	.size		$str$7,(.L_8 - $str$7)
$str$7:
        /*0188*/ 	.byte	0x41, 0x72, 0x72, 0x61, 0x79, 0x54, 0x65, 0x73, 0x74, 0x20, 0x20, 0x5b, 0x25, 0x6c, 0x64, 0x5d
        /*0198*/ 	.byte	0x20, 0x2a, 0x20, 0x5b, 0x25, 0x6c, 0x64, 0x20, 0x25, 0x6c, 0x64, 0x20, 0x25, 0x6c, 0x64, 0x5d
        /*01a8*/ 	.byte	0x20, 0x3d, 0x20, 0x5b, 0x25, 0x6c, 0x64, 0x20, 0x25, 0x6c, 0x64, 0x20, 0x25, 0x6c, 0x64, 0x5d
        /*01b8*/ 	.byte	0x20, 0x0a, 0x00
.L_8:


//--------------------- .nv.shared.reserved.0     --------------------------
	.section	.nv.shared.reserved.0,"aw",@nobits
	.weak		__nv_reservedSMEM_offset_0_alias
	.size		__nv_reservedSMEM_offset_0_alias, 0, 64
	.other		__nv_reservedSMEM_offset_0_alias,@"STO_CUDA_RESERVED_SHARED STV_DEFAULT"
__nv_reservedSMEM_offset_0_alias:
	.zero		0
	.zero		64


//--------------------- .nv.constant0.multiplyBy2_self --------------------------
	.section	.nv.constant0.multiplyBy2_self,"a",@progbits
	.sectionflags	@""
	.align	4
.nv.constant0.multiplyBy2_self:
	.zero		912


//--------------------- .nv.constant0.arrayTestModStages --------------------------
	.section	.nv.constant0.arrayTestModStages,"a",@progbits
	.sectionflags	@""
	.align	4
.nv.constant0.arrayTestModStages:
	.zero		964


//--------------------- .nv.constant0.arrayTestMod --------------------------
	.section	.nv.constant0.arrayTestMod,"a",@progbits
	.sectionflags	@""
	.align	4
.nv.constant0.arrayTestMod:
	.zero		944


//--------------------- .nv.constant0.arrayMult   --------------------------
	.section	.nv.constant0.arrayMult,"a",@progbits
	.sectionflags	@""
	.align	4
.nv.constant0.arrayMult:
	.zero		944


//--------------------- .nv.constant0.arrayTest   --------------------------
	.section	.nv.constant0.arrayTest,"a",@progbits
	.sectionflags	@""
	.align	4
.nv.constant0.arrayTest:
	.zero		944


//--------------------- .nv.constant0.mul         --------------------------
	.section	.nv.constant0.mul,"a",@progbits
	.sectionflags	@""
	.align	4
.nv.constant0.mul:
	.zero		928


//--------------------- .nv.constant0.add         --------------------------
	.section	.nv.constant0.add,"a",@progbits
	.sectionflags	@""
	.align	4
.nv.constant0.add:
	.zero		928


//--------------------- .nv.constant0.sum1        --------------------------
	.section	.nv.constant0.sum1,"a",@progbits
	.sectionflags	@""
	.align	4
.nv.constant0.sum1:
	.zero		920


//--------------------- .nv.constant0.sum         --------------------------
	.section	.nv.constant0.sum,"a",@progbits
	.sectionflags	@""
	.align	4
.nv.constant0.sum:
	.zero		936


//--------------------- .nv.constant0.multiplyBy2 --------------------------
	.section	.nv.constant0.multiplyBy2,"a",@progbits
	.sectionflags	@""
	.align	4
.nv.constant0.multiplyBy2:
	.zero		920


//--------------------- SYMBOLS --------------------------

	.type		.nv.reservedSmem.offset0,@object
	.size		.nv.reservedSmem.offset0,0x4
	.type		vprintf,@function
	.type		__assertfail,@function
